	.target	sm_90a

	.elftype	@"ET_EXEC"


//--------------------- .note.nv.tkinfo           --------------------------
	.section	.note.nv.tkinfo,"",@"SHT_NOTE"
	.sectionflags	@"SHF_NOTE_NV_TKINFO"
	.tkinfo
        /*0018*/ 	.word	0x00000002
        /*0030*/ 	.string	""
        /*0030*/ 	.string	"ptxas"
        /*0030*/ 	.string	"Cuda compilation tools, release 13.0, V13.0.88"
        /*0030*/ 	.string	"Build cuda_13.0.r13.0/compiler.36424714_0"
        /*0030*/ 	.string	"-arch sm_90a -m 64 "



//--------------------- .note.nv.cuinfo           --------------------------
	.section	.note.nv.cuinfo,"",@"SHT_NOTE"
	.sectionflags	@"SHF_NOTE_NV_CUINFO"
        /*0018*/ 	.short	0x0002
        /*001a*/ 	.short	0x005a
        /*001c*/ 	.short	0x0082
	.zero		2


//--------------------- .nv.info                  --------------------------
	.section	.nv.info,"",@"SHT_CUDA_INFO"
	.align	4


	//----- nvinfo : EIATTR_REGCOUNT
	.align		4
        /*0000*/ 	.byte	0x04, 0x2f
        /*0002*/ 	.short	(.L_15 - .L_14)
	.align		4
.L_14:
        /*0004*/ 	.word	index@(_ZN7cutlass13device_kernelINS_4gemm6kernel13GemmUniversalIN4cute5tupleIJiiiiEEENS1_10collective13CollectiveMmaINS1_34MainloopSm90TmaGmmaWarpSpecializedILi14ENS5_IJNS4_1CILi1EEESB_SB_EEENS1_32KernelTmaWarpSpecializedPingpongEEENS5_IJNSA_ILi64EEESF_NSA_ILi32EEEEEENS_10tfloat32_tENS5_IJlSB_lEEESI_SJ_NS4_8TiledMMAINS4_8MMA_AtomIJNS4_4SM904GMMA29MMA_64x64x8_F32TF32TF32_SS_TNILNSN_7ScaleInE1ELSP_1EEEEEENS4_6LayoutISC_NS5_IJNSA_ILi0EEEST_ST_EEEEENS5_IJNS4_10UnderscoreESW_SW_EEEEENS4_13SM90_TMA_LOADENS4_14ComposedLayoutINS4_7SwizzleILi3ELi4ELi3EEENS4_18smem_ptr_flag_bitsILi32EEENSS_INS5_IJNSA_ILi8EEESG_EEENS5_IJSG_SB_EEEEEEEvNS4_8identityESZ_S19_vS1A_EENS_8epilogue10collective6detail29Sm90TmaWarpSpecializedAdapterINS1D_15DefaultEpilogueISI_SJ_SJ_NS1C_6thread17LinearCombinationISI_Li1EffLNS1H_9ScaleType4KindE0ELNS_15FloatRoundStyleE2ESI_EENS1_15EpilogueDefaultEEEEEvvEEEEvNT_6ParamsE)
        /*0008*/ 	.word	0x000000a8


	//----- nvinfo : EIATTR_FRAME_SIZE
	.align		4
.L_15:
        /*000c*/ 	.byte	0x04, 0x11
        /*000e*/ 	.short	(.L_17 - .L_16)
	.align		4
.L_16:
        /*0010*/ 	.word	index@(_ZN7cutlass13device_kernelINS_4gemm6kernel13GemmUniversalIN4cute5tupleIJiiiiEEENS1_10collective13CollectiveMmaINS1_34MainloopSm90TmaGmmaWarpSpecializedILi14ENS5_IJNS4_1CILi1EEESB_SB_EEENS1_32KernelTmaWarpSpecializedPingpongEEENS5_IJNSA_ILi64EEESF_NSA_ILi32EEEEEENS_10tfloat32_tENS5_IJlSB_lEEESI_SJ_NS4_8TiledMMAINS4_8MMA_AtomIJNS4_4SM904GMMA29MMA_64x64x8_F32TF32TF32_SS_TNILNSN_7ScaleInE1ELSP_1EEEEEENS4_6LayoutISC_NS5_IJNSA_ILi0EEEST_ST_EEEEENS5_IJNS4_10UnderscoreESW_SW_EEEEENS4_13SM90_TMA_LOADENS4_14ComposedLayoutINS4_7SwizzleILi3ELi4ELi3EEENS4_18smem_ptr_flag_bitsILi32EEENSS_INS5_IJNSA_ILi8EEESG_EEENS5_IJSG_SB_EEEEEEEvNS4_8identityESZ_S19_vS1A_EENS_8epilogue10collective6detail29Sm90TmaWarpSpecializedAdapterINS1D_15DefaultEpilogueISI_SJ_SJ_NS1C_6thread17LinearCombinationISI_Li1EffLNS1H_9ScaleType4KindE0ELNS_15FloatRoundStyleE2ESI_EENS1_15EpilogueDefaultEEEEEvvEEEEvNT_6ParamsE)
        /*0014*/ 	.word	0x00000008


	//----- nvinfo : EIATTR_MIN_STACK_SIZE
	.align		4
.L_17:
        /*0018*/ 	.byte	0x04, 0x12
        /*001a*/ 	.short	(.L_19 - .L_18)
	.align		4
.L_18:
        /*001c*/ 	.word	index@(_ZN7cutlass13device_kernelINS_4gemm6kernel13GemmUniversalIN4cute5tupleIJiiiiEEENS1_10collective13CollectiveMmaINS1_34MainloopSm90TmaGmmaWarpSpecializedILi14ENS5_IJNS4_1CILi1EEESB_SB_EEENS1_32KernelTmaWarpSpecializedPingpongEEENS5_IJNSA_ILi64EEESF_NSA_ILi32EEEEEENS_10tfloat32_tENS5_IJlSB_lEEESI_SJ_NS4_8TiledMMAINS4_8MMA_AtomIJNS4_4SM904GMMA29MMA_64x64x8_F32TF32TF32_SS_TNILNSN_7ScaleInE1ELSP_1EEEEEENS4_6LayoutISC_NS5_IJNSA_ILi0EEEST_ST_EEEEENS5_IJNS4_10UnderscoreESW_SW_EEEEENS4_13SM90_TMA_LOADENS4_14ComposedLayoutINS4_7SwizzleILi3ELi4ELi3EEENS4_18smem_ptr_flag_bitsILi32EEENSS_INS5_IJNSA_ILi8EEESG_EEENS5_IJSG_SB_EEEEEEEvNS4_8identityESZ_S19_vS1A_EENS_8epilogue10collective6detail29Sm90TmaWarpSpecializedAdapterINS1D_15DefaultEpilogueISI_SJ_SJ_NS1C_6thread17LinearCombinationISI_Li1EffLNS1H_9ScaleType4KindE0ELNS_15FloatRoundStyleE2ESI_EENS1_15EpilogueDefaultEEEEEvvEEEEvNT_6ParamsE)
        /*0020*/ 	.word	0x00000008
.L_19:


//--------------------- .nv.compat                --------------------------
	.section	.nv.compat,"",@"SHT_CUDA_COMPAT_INFO"
	.align	4
        /*0000*/ 	.byte	0x02, 0x09, 0x01, 0x00, 0x02, 0x02, 0x04, 0x00, 0x02, 0x05, 0x05, 0x00, 0x03, 0x07, 0x01, 0x01
        /*0010*/ 	.byte	0x02, 0x03, 0x01, 0x00, 0x02, 0x06, 0x01, 0x00, 0x04, 0x0b, 0x08, 0x00, 0x00, 0x00, 0x00, 0x00
        /*0020*/ 	.byte	0x00, 0x00, 0x00, 0x00


//--------------------- .nv.info._ZN7cutlass13device_kernelINS_4gemm6kernel13GemmUniversalIN4cute5tupleIJiiiiEEENS1_10collective13CollectiveMmaINS1_34MainloopSm90TmaGmmaWarpSpecializedILi14ENS5_IJNS4_1CILi1EEESB_SB_EEENS1_32KernelTmaWarpSpecializedPingpongEEENS5_IJNSA_ILi64EEESF_NSA_ILi32EEEEEENS_10tfloat32_tENS5_IJlSB_lEEESI_SJ_NS4_8TiledMMAINS4_8MMA_AtomIJNS4_4SM904GMMA29MMA_64x64x8_F32TF32TF32_SS_TNILNSN_7ScaleInE1ELSP_1EEEEEENS4_6LayoutISC_NS5_IJNSA_ILi0EEEST_ST_EEEEENS5_IJNS4_10UnderscoreESW_SW_EEEEENS4_13SM90_TMA_LOADENS4_14ComposedLayoutINS4_7SwizzleILi3ELi4ELi3EEENS4_18smem_ptr_flag_bitsILi32EEENSS_INS5_IJNSA_ILi8EEESG_EEENS5_IJSG_SB_EEEEEEEvNS4_8identityESZ_S19_vS1A_EENS_8epilogue10collective6detail29Sm90TmaWarpSpecializedAdapterINS1D_15DefaultEpilogueISI_SJ_SJ_NS1C_6thread17LinearCombinationISI_Li1EffLNS1H_9ScaleType4KindE0ELNS_15FloatRoundStyleE2ESI_EENS1_15EpilogueDefaultEEEEEvvEEEEvNT_6ParamsE --------------------------
	.section	.nv.info._ZN7cutlass13device_kernelINS_4gemm6kernel13GemmUniversalIN4cute5tupleIJiiiiEEENS1_10collective13CollectiveMmaINS1_34MainloopSm90TmaGmmaWarpSpecializedILi14ENS5_IJNS4_1CILi1EEESB_SB_EEENS1_32KernelTmaWarpSpecializedPingpongEEENS5_IJNSA_ILi64EEESF_NSA_ILi32EEEEEENS_10tfloat32_tENS5_IJlSB_lEEESI_SJ_NS4_8TiledMMAINS4_8MMA_AtomIJNS4_4SM904GMMA29MMA_64x64x8_F32TF32TF32_SS_TNILNSN_7ScaleInE1ELSP_1EEEEEENS4_6LayoutISC_NS5_IJNSA_ILi0EEEST_ST_EEEEENS5_IJNS4_10UnderscoreESW_SW_EEEEENS4_13SM90_TMA_LOADENS4_14ComposedLayoutINS4_7SwizzleILi3ELi4ELi3EEENS4_18smem_ptr_flag_bitsILi32EEENSS_INS5_IJNSA_ILi8EEESG_EEENS5_IJSG_SB_EEEEEEEvNS4_8identityESZ_S19_vS1A_EENS_8epilogue10collective6detail29Sm90TmaWarpSpecializedAdapterINS1D_15DefaultEpilogueISI_SJ_SJ_NS1C_6thread17LinearCombinationISI_Li1EffLNS1H_9ScaleType4KindE0ELNS_15FloatRoundStyleE2ESI_EENS1_15EpilogueDefaultEEEEEvvEEEEvNT_6ParamsE,"",@"SHT_CUDA_INFO"
	.sectionflags	@""
	.align	4


	//----- nvinfo : EIATTR_CUDA_API_VERSION
	.align		4
        /*0000*/ 	.byte	0x04, 0x37
        /*0002*/ 	.short	(.L_21 - .L_20)
.L_20:
        /*0004*/ 	.word	0x00000082


	//----- nvinfo : EIATTR_KPARAM_INFO
	.align		4
.L_21:
        /*0008*/ 	.byte	0x04, 0x17
        /*000a*/ 	.short	(.L_23 - .L_22)
.L_22:
        /*000c*/ 	.word	0x00000000
        /*0010*/ 	.short	0x0000
        /*0012*/ 	.short	0x0070
        /*0014*/ 	.byte	0x00, 0xf0, 0x01, 0x10


	//----- nvinfo : EIATTR_SPARSE_MMA_MASK
	.align		4
.L_23:
        /*0018*/ 	.byte	0x03, 0x50
        /*001a*/ 	.short	0x0000


	//----- nvinfo : EIATTR_MAXREG_COUNT
	.align		4
        /*001c*/ 	.byte	0x03, 0x1b
        /*001e*/ 	.short	0x00a8


	//----- nvinfo : EIATTR_NUM_BARRIERS
	.align		4
        /*0020*/ 	.byte	0x02, 0x4c
        /*0022*/ 	.byte	0x01
	.zero		1


	//----- nvinfo : EIATTR_EXTERNS
	.align		4
        /*0024*/ 	.byte	0x04, 0x0f
        /*0026*/ 	.short	(.L_25 - .L_24)


	//   ....[0]....
	.align		4
.L_24:
        /*0028*/ 	.word	index@(__assertfail)


	//----- nvinfo : EIATTR_ANNOTATIONS
	.align		4
.L_25:
        /*002c*/ 	.byte	0x04, 0x55
        /*002e*/ 	.short	(.L_27 - .L_26)


	//   ....[0]....
.L_26:
        /*0030*/ 	.word	0x00000001
        /*0034*/ 	.byte	0x40, 0x0c, 0x00, 0x00, 0x01, 0x00, 0x00, 0x00, 0x70, 0x44, 0x00, 0x00, 0x01, 0x00, 0x00, 0x00
        /*0044*/ 	.byte	0x60, 0x50, 0x00, 0x00


	//----- nvinfo : EIATTR_MERCURY_ISA_VERSION
	.align		4
.L_27:
        /*0048*/ 	.byte	0x03, 0x5f
        /*004a*/ 	.short	0x0101


	//----- nvinfo : EIATTR_INT_WARP_WIDE_INSTR_OFFSETS
	.align		4
        /*004c*/ 	.byte	0x04, 0x31
        /*004e*/ 	.short	(.L_29 - .L_28)


	//   ....[0]....
.L_28:
        /*0050*/ 	.word	0x00000550


	//   ....[1]....
        /*0054*/ 	.word	0x00000570


	//   ....[2]....
        /*0058*/ 	.word	0x000005f0


	//   ....[3]....
        /*005c*/ 	.word	0x00000600


	//   ....[4]....
        /*0060*/ 	.word	0x00000610


	//   ....[5]....
        /*0064*/ 	.word	0x00000630


	//   ....[6]....
        /*0068*/ 	.word	0x000006c0


	//   ....[7]....
        /*006c*/ 	.word	0x000006e0


	//----- nvinfo : EIATTR_COOP_GROUP_MASK_REGIDS
	.align		4
.L_29:
        /*0070*/ 	.byte	0x04, 0x29
        /*0072*/ 	.short	(.L_31 - .L_30)


	//   ....[0]....
.L_30:
        /*0074*/ 	.word	0xffffffff


	//   ....[1]....
        /*0078*/ 	.word	0xffffffff


	//   ....[2]....
        /*007c*/ 	.word	0xffffffff


	//   ....[3]....
        /*0080*/ 	.word	0xffffffff


	//   ....[4]....
        /*0084*/ 	.word	0xffffffff


	//   ....[5]....
        /*0088*/ 	.word	0xffffffff


	//----- nvinfo : EIATTR_COOP_GROUP_INSTR_OFFSETS
	.align		4
.L_31:
        /*008c*/ 	.byte	0x04, 0x28
        /*008e*/ 	.short	(.L_33 - .L_32)


	//   ....[0]....
.L_32:
        /*0090*/ 	.word	0x00000070


	//   ....[1]....
        /*0094*/ 	.word	0x00000080


	//   ....[2]....
        /*0098*/ 	.word	0x00000140


	//   ....[3]....
        /*009c*/ 	.word	0x00000440


	//   ....[4]....
        /*00a0*/ 	.word	0x00000480


	//   ....[5]....
        /*00a4*/ 	.word	0x000004d0


	//----- nvinfo : EIATTR_REG_RECONFIG
	.align		4
.L_33:
        /*00a8*/ 	.byte	0x01, 0x54
	.zero		2


	//----- nvinfo : EIATTR_SYSCALL_OFFSETS
	.align		4
        /*00ac*/ 	.byte	0x04, 0x46
        /*00ae*/ 	.short	(.L_35 - .L_34)


	//   ....[0]....
.L_34:
        /*00b0*/ 	.word	0x00001780


	//----- nvinfo : EIATTR_MBARRIER_INSTR_OFFSETS
	.align		4
.L_35:
        /*00b4*/ 	.byte	0x04, 0x39
        /*00b6*/ 	.short	(.L_37 - .L_36)


	//   ....[0]....
.L_36:
        /*00b8*/ 	.word	0x00000260
        /*00bc*/ 	.word	0x000000ff
        /*00c0*/ 	.word	0x00000000
        /*00c4*/ 	.short	0x0100
        /*00c6*/ 	.byte	0x08
	.zero		1


	//   ....[1]....
        /*00c8*/ 	.word	0x00000270
        /*00cc*/ 	.word	0x000000ff
        /*00d0*/ 	.word	0x00000070
        /*00d4*/ 	.short	0x0100
        /*00d6*/ 	.byte	0x08
	.zero		1


	//   ....[2]....
        /*00d8*/ 	.word	0x00000280
        /*00dc*/ 	.word	0x000000ff
        /*00e0*/ 	.word	0x00000008
        /*00e4*/ 	.short	0x0100
        /*00e6*/ 	.byte	0x08
	.zero		1


	//   ....[3]....
        /*00e8*/ 	.word	0x00000290
        /*00ec*/ 	.word	0x000000ff
        /*00f0*/ 	.word	0x00000078
        /*00f4*/ 	.short	0x0100
        /*00f6*/ 	.byte	0x08
	.zero		1


	//   ....[4]....
        /*00f8*/ 	.word	0x000002a0
        /*00fc*/ 	.word	0x000000ff
        /*0100*/ 	.word	0x00000010
        /*0104*/ 	.short	0x0100
        /*0106*/ 	.byte	0x08
	.zero		1


	//   ....[5]....
        /*0108*/ 	.word	0x000002b0
        /*010c*/ 	.word	0x000000ff
        /*0110*/ 	.word	0x00000080
        /*0114*/ 	.short	0x0100
        /*0116*/ 	.byte	0x08
	.zero		1


	//   ....[6]....
        /*0118*/ 	.word	0x000002c0
        /*011c*/ 	.word	0x000000ff
        /*0120*/ 	.word	0x00000018
        /*0124*/ 	.short	0x0100
        /*0126*/ 	.byte	0x08
	.zero		1


	//   ....[7]....
        /*0128*/ 	.word	0x000002d0
        /*012c*/ 	.word	0x000000ff
        /*0130*/ 	.word	0x00000088
        /*0134*/ 	.short	0x0100
        /*0136*/ 	.byte	0x08
	.zero		1


	//   ....[8]....
        /*0138*/ 	.word	0x000002e0
        /*013c*/ 	.word	0x000000ff
        /*0140*/ 	.word	0x00000020
        /*0144*/ 	.short	0x0100
        /*0146*/ 	.byte	0x08
	.zero		1


	//   ....[9]....
        /*0148*/ 	.word	0x000002f0
        /*014c*/ 	.word	0x000000ff
        /*0150*/ 	.word	0x00000090
        /*0154*/ 	.short	0x0100
        /*0156*/ 	.byte	0x08
	.zero		1


	//   ....[10]....
        /*0158*/ 	.word	0x00000300
        /*015c*/ 	.word	0x000000ff
        /*0160*/ 	.word	0x00000028
        /*0164*/ 	.short	0x0100
        /*0166*/ 	.byte	0x08
	.zero		1


	//   ....[11]....
        /*0168*/ 	.word	0x00000310
        /*016c*/ 	.word	0x000000ff
        /*0170*/ 	.word	0x00000098
        /*0174*/ 	.short	0x0100
        /*0176*/ 	.byte	0x08
	.zero		1


	//   ....[12]....
        /*0178*/ 	.word	0x00000320
        /*017c*/ 	.word	0x000000ff
        /*0180*/ 	.word	0x00000030
        /*0184*/ 	.short	0x0100
        /*0186*/ 	.byte	0x08
	.zero		1


	//   ....[13]....
        /*0188*/ 	.word	0x00000330
        /*018c*/ 	.word	0x000000ff
        /*0190*/ 	.word	0x000000a0
        /*0194*/ 	.short	0x0100
        /*0196*/ 	.byte	0x08
	.zero		1


	//   ....[14]....
        /*0198*/ 	.word	0x00000340
        /*019c*/ 	.word	0x000000ff
        /*01a0*/ 	.word	0x00000038
        /*01a4*/ 	.short	0x0100
        /*01a6*/ 	.byte	0x08
	.zero		1


	//   ....[15]....
        /*01a8*/ 	.word	0x00000350
        /*01ac*/ 	.word	0x000000ff
        /*01b0*/ 	.word	0x000000a8
        /*01b4*/ 	.short	0x0100
        /*01b6*/ 	.byte	0x08
	.zero		1


	//   ....[16]....
        /*01b8*/ 	.word	0x00000360
        /*01bc*/ 	.word	0x000000ff
        /*01c0*/ 	.word	0x00000040
        /*01c4*/ 	.short	0x0100
        /*01c6*/ 	.byte	0x08
	.zero		1


	//   ....[17]....
        /*01c8*/ 	.word	0x00000370
        /*01cc*/ 	.word	0x000000ff
        /*01d0*/ 	.word	0x000000b0
        /*01d4*/ 	.short	0x0100
        /*01d6*/ 	.byte	0x08
	.zero		1


	//   ....[18]....
        /*01d8*/ 	.word	0x00000380
        /*01dc*/ 	.word	0x000000ff
        /*01e0*/ 	.word	0x00000048
        /*01e4*/ 	.short	0x0100
        /*01e6*/ 	.byte	0x08
	.zero		1


	//   ....[19]....
        /*01e8*/ 	.word	0x00000390
        /*01ec*/ 	.word	0x000000ff
        /*01f0*/ 	.word	0x000000b8
        /*01f4*/ 	.short	0x0100
        /*01f6*/ 	.byte	0x08
	.zero		1


	//   ....[20]....
        /*01f8*/ 	.word	0x000003a0
        /*01fc*/ 	.word	0x000000ff
        /*0200*/ 	.word	0x00000050
        /*0204*/ 	.short	0x0100
        /*0206*/ 	.byte	0x08
	.zero		1


	//   ....[21]....
        /*0208*/ 	.word	0x000003b0
        /*020c*/ 	.word	0x000000ff
        /*0210*/ 	.word	0x000000c0
        /*0214*/ 	.short	0x0100
        /*0216*/ 	.byte	0x08
	.zero		1


	//   ....[22]....
        /*0218*/ 	.word	0x000003c0
        /*021c*/ 	.word	0x000000ff
        /*0220*/ 	.word	0x00000058
        /*0224*/ 	.short	0x0100
        /*0226*/ 	.byte	0x08
	.zero		1


	//   ....[23]....
        /*0228*/ 	.word	0x000003d0
        /*022c*/ 	.word	0x000000ff
        /*0230*/ 	.word	0x000000c8
        /*0234*/ 	.short	0x0100
        /*0236*/ 	.byte	0x08
	.zero		1


	//   ....[24]....
        /*0238*/ 	.word	0x000003e0
        /*023c*/ 	.word	0x000000ff
        /*0240*/ 	.word	0x00000060
        /*0244*/ 	.short	0x0100
        /*0246*/ 	.byte	0x08
	.zero		1


	//   ....[25]....
        /*0248*/ 	.word	0x000003f0
        /*024c*/ 	.word	0x000000ff
        /*0250*/ 	.word	0x000000d0
        /*0254*/ 	.short	0x0100
        /*0256*/ 	.byte	0x08
	.zero		1


	//   ....[26]....
        /*0258*/ 	.word	0x00000400
        /*025c*/ 	.word	0x000000ff
        /*0260*/ 	.word	0x00000068
        /*0264*/ 	.short	0x0100
        /*0266*/ 	.byte	0x08
	.zero		1


	//   ....[27]....
        /*0268*/ 	.word	0x00000410
        /*026c*/ 	.word	0x000000ff
        /*0270*/ 	.word	0x000000d8
        /*0274*/ 	.short	0x0100
        /*0276*/ 	.byte	0x08
	.zero		1


	//   ....[28]....
        /*0278*/ 	.word	0x00000720
        /*027c*/ 	.word	0x000000ff
        /*0280*/ 	.word	0x00000110
        /*0284*/ 	.short	0x0100
        /*0286*/ 	.byte	0x08
	.zero		1


	//   ....[29]....
        /*0288*/ 	.word	0x00000790
        /*028c*/ 	.word	0x000000ff
        /*0290*/ 	.word	0x00000118
        /*0294*/ 	.short	0x0100
        /*0296*/ 	.byte	0x08
	.zero		1


	//   ....[30]....
        /*0298*/ 	.word	0x000007b0
        /*029c*/ 	.word	0x000000ff
        /*02a0*/ 	.word	0x000000f0
        /*02a4*/ 	.short	0x0100
        /*02a6*/ 	.byte	0x09
	.zero		1


	//   ....[31]....
        /*02a8*/ 	.word	0x000007c0
        /*02ac*/ 	.word	0x000000ff
        /*02b0*/ 	.word	0x000000f8
        /*02b4*/ 	.short	0x0100
        /*02b6*/ 	.byte	0x09
	.zero		1


	//   ....[32]....
        /*02b8*/ 	.word	0x000007d0
        /*02bc*/ 	.word	0x000000ff
        /*02c0*/ 	.word	0x00000100
        /*02c4*/ 	.short	0x0100
        /*02c6*/ 	.byte	0x09
	.zero		1


	//   ....[33]....
        /*02c8*/ 	.word	0x000007e0
        /*02cc*/ 	.word	0x000000ff
        /*02d0*/ 	.word	0x00000108
        /*02d4*/ 	.short	0x0100
        /*02d6*/ 	.byte	0x09
	.zero		1


	//   ....[34]....
        /*02d8*/ 	.word	0x00001660
        /*02dc*/ 	.word	0x0000003d
        /*02e0*/ 	.word	0x00000000
        /*02e4*/ 	.short	0x010a
        /*02e6*/ 	.byte	0x2a
	.zero		1


	//   ....[35]....
        /*02e8*/ 	.word	0x00001800
        /*02ec*/ 	.word	0x00000003
        /*02f0*/ 	.word	0x00000000
        /*02f4*/ 	.short	0x010a
        /*02f6*/ 	.byte	0x3f
	.zero		1


	//   ....[36]....
        /*02f8*/ 	.word	0x00001840
        /*02fc*/ 	.word	0x00000003
        /*0300*/ 	.word	0x00000000
        /*0304*/ 	.short	0x010a
        /*0306*/ 	.byte	0x3f
	.zero		1


	//   ....[37]....
        /*0308*/ 	.word	0x00001b40
        /*030c*/ 	.word	0x000000ff
        /*0310*/ 	.word	0x00000000
        /*0314*/ 	.short	0x010a
        /*0316*/ 	.byte	0x04
	.zero		1


	//   ....[38]....
        /*0318*/ 	.word	0x00001b80
        /*031c*/ 	.word	0x000000ff
        /*0320*/ 	.word	0x00000000
        /*0324*/ 	.short	0x010a
        /*0326*/ 	.byte	0x04
	.zero		1


	//   ....[39]....
        /*0328*/ 	.word	0x00001de0
        /*032c*/ 	.word	0x000000ff
        /*0330*/ 	.word	0x00000000
        /*0334*/ 	.short	0x0101
        /*0336*/ 	.byte	0x04
	.zero		1


	//   ....[40]....
        /*0338*/ 	.word	0x00001ed0
        /*033c*/ 	.word	0x0000003e
        /*0340*/ 	.word	0x00000000
        /*0344*/ 	.short	0x0101
        /*0346*/ 	.byte	0x2f
	.zero		1


	//   ....[41]....
        /*0348*/ 	.word	0x00001fb0
        /*034c*/ 	.word	0x000000ff
        /*0350*/ 	.word	0x00000000
        /*0354*/ 	.short	0x0101
        /*0356*/ 	.byte	0x06
	.zero		1


	//   ....[42]....
        /*0358*/ 	.word	0x00002060
        /*035c*/ 	.word	0x0000003d
        /*0360*/ 	.word	0x00000010
        /*0364*/ 	.short	0x010a
        /*0366*/ 	.byte	0x2a
	.zero		1


	//   ....[43]....
        /*0368*/ 	.word	0x00004490
        /*036c*/ 	.word	0x00000040
        /*0370*/ 	.word	0x00000000
        /*0374*/ 	.short	0x0101
        /*0376*/ 	.byte	0x2f
	.zero		1


	//   ....[44]....
        /*0378*/ 	.word	0x00004df0
        /*037c*/ 	.word	0x0000000a
        /*0380*/ 	.word	0x00000070
        /*0384*/ 	.short	0x010a
        /*0386*/ 	.byte	0x3f
	.zero		1


	//   ....[45]....
        /*0388*/ 	.word	0x00005170
        /*038c*/ 	.word	0x00000008
        /*0390*/ 	.word	0x00000118
        /*0394*/ 	.short	0x0101
        /*0396*/ 	.byte	0x3f
	.zero		1


	//   ....[46]....
        /*0398*/ 	.word	0x00005900
        /*039c*/ 	.word	0x00000009
        /*03a0*/ 	.word	0x00000000
        /*03a4*/ 	.short	0x010a
        /*03a6*/ 	.byte	0x3f
	.zero		1


	//   ....[47]....
        /*03a8*/ 	.word	0x00005980
        /*03ac*/ 	.word	0x00000008
        /*03b0*/ 	.word	0x00000000
        /*03b4*/ 	.short	0x010a
        /*03b6*/ 	.byte	0x3f
	.zero		1


	//   ....[48]....
        /*03b8*/ 	.word	0x00005a10
        /*03bc*/ 	.word	0x00000009
        /*03c0*/ 	.word	0x00000000
        /*03c4*/ 	.short	0x010a
        /*03c6*/ 	.byte	0x3f
	.zero		1


	//   ....[49]....
        /*03c8*/ 	.word	0x00005aa0
        /*03cc*/ 	.word	0x00000008
        /*03d0*/ 	.word	0x00000000
        /*03d4*/ 	.short	0x010a
        /*03d6*/ 	.byte	0x3f
	.zero		1


	//   ....[50]....
        /*03d8*/ 	.word	0x00005b30
        /*03dc*/ 	.word	0x00000009
        /*03e0*/ 	.word	0x00000000
        /*03e4*/ 	.short	0x010a
        /*03e6*/ 	.byte	0x3f
	.zero		1


	//   ....[51]....
        /*03e8*/ 	.word	0x00005bc0
        /*03ec*/ 	.word	0x00000008
        /*03f0*/ 	.word	0x00000000
        /*03f4*/ 	.short	0x010a
        /*03f6*/ 	.byte	0x3f
	.zero		1


	//   ....[52]....
        /*03f8*/ 	.word	0x00005c50
        /*03fc*/ 	.word	0x00000009
        /*0400*/ 	.word	0x00000000
        /*0404*/ 	.short	0x010a
        /*0406*/ 	.byte	0x3f
	.zero		1


	//   ....[53]....
        /*0408*/ 	.word	0x00005ce0
        /*040c*/ 	.word	0x00000008
        /*0410*/ 	.word	0x00000000
        /*0414*/ 	.short	0x010a
        /*0416*/ 	.byte	0x3f
	.zero		1


	//   ....[54]....
        /*0418*/ 	.word	0x00005d70
        /*041c*/ 	.word	0x00000009
        /*0420*/ 	.word	0x00000000
        /*0424*/ 	.short	0x010a
        /*0426*/ 	.byte	0x3f
	.zero		1


	//   ....[55]....
        /*0428*/ 	.word	0x00005e00
        /*042c*/ 	.word	0x00000008
        /*0430*/ 	.word	0x00000000
        /*0434*/ 	.short	0x010a
        /*0436*/ 	.byte	0x3f
	.zero		1


	//   ....[56]....
        /*0438*/ 	.word	0x00005e90
        /*043c*/ 	.word	0x00000009
        /*0440*/ 	.word	0x00000000
        /*0444*/ 	.short	0x010a
        /*0446*/ 	.byte	0x3f
	.zero		1


	//   ....[57]....
        /*0448*/ 	.word	0x00005f20
        /*044c*/ 	.word	0x00000008
        /*0450*/ 	.word	0x00000000
        /*0454*/ 	.short	0x010a
        /*0456*/ 	.byte	0x3f
	.zero		1


	//   ....[58]....
        /*0458*/ 	.word	0x00005fb0
        /*045c*/ 	.word	0x0000000b
        /*0460*/ 	.word	0x00000000
        /*0464*/ 	.short	0x010a
        /*0466*/ 	.byte	0x3f
	.zero		1


	//   ....[59]....
        /*0468*/ 	.word	0x00006040
        /*046c*/ 	.word	0x00000003
        /*0470*/ 	.word	0x00000000
        /*0474*/ 	.short	0x010a
        /*0476*/ 	.byte	0x3f
	.zero		1


	//   ....[60]....
        /*0478*/ 	.word	0x000060a0
        /*047c*/ 	.word	0x0000003f
        /*0480*/ 	.word	0x00000000
        /*0484*/ 	.short	0x010a
        /*0486*/ 	.byte	0x3f
	.zero		1


	//   ....[61]....
        /*0488*/ 	.word	0x000060f0
        /*048c*/ 	.word	0x00000003
        /*0490*/ 	.word	0x00000000
        /*0494*/ 	.short	0x010a
        /*0496*/ 	.byte	0x3f
	.zero		1


	//   ....[62]....
        /*0498*/ 	.word	0x00006150
        /*049c*/ 	.word	0x00000004
        /*04a0*/ 	.word	0x00000000
        /*04a4*/ 	.short	0x010a
        /*04a6*/ 	.byte	0x3f
	.zero		1


	//   ....[63]....
        /*04a8*/ 	.word	0x000061a0
        /*04ac*/ 	.word	0x0000003f
        /*04b0*/ 	.word	0x00000010
        /*04b4*/ 	.short	0x010a
        /*04b6*/ 	.byte	0x3f
	.zero		1


	//   ....[64]....
        /*04b8*/ 	.word	0x00006270
        /*04bc*/ 	.word	0x0000000a
        /*04c0*/ 	.word	0x00000070
        /*04c4*/ 	.short	0x010a
        /*04c6*/ 	.byte	0x3f
	.zero		1


	//   ....[65]....
        /*04c8*/ 	.word	0x00006340
        /*04cc*/ 	.word	0x00000009
        /*04d0*/ 	.word	0x00000000
        /*04d4*/ 	.short	0x010a
        /*04d6*/ 	.byte	0x3f
	.zero		1


	//   ....[66]....
        /*04d8*/ 	.word	0x00006390
        /*04dc*/ 	.word	0x00000008
        /*04e0*/ 	.word	0x00000000
        /*04e4*/ 	.short	0x010a
        /*04e6*/ 	.byte	0x3f
	.zero		1


	//   ....[67]....
        /*04e8*/ 	.word	0x000063e0
        /*04ec*/ 	.word	0x00000009
        /*04f0*/ 	.word	0x00000000
        /*04f4*/ 	.short	0x010a
        /*04f6*/ 	.byte	0x3f
	.zero		1


	//   ....[68]....
        /*04f8*/ 	.word	0x00006430
        /*04fc*/ 	.word	0x00000008
        /*0500*/ 	.word	0x00000000
        /*0504*/ 	.short	0x010a
        /*0506*/ 	.byte	0x3f
	.zero		1


	//   ....[69]....
        /*0508*/ 	.word	0x00006480
        /*050c*/ 	.word	0x00000009
        /*0510*/ 	.word	0x00000000
        /*0514*/ 	.short	0x010a
        /*0516*/ 	.byte	0x3f
	.zero		1


	//   ....[70]....
        /*0518*/ 	.word	0x000064d0
        /*051c*/ 	.word	0x00000008
        /*0520*/ 	.word	0x00000000
        /*0524*/ 	.short	0x010a
        /*0526*/ 	.byte	0x3f
	.zero		1


	//   ....[71]....
        /*0528*/ 	.word	0x00006520
        /*052c*/ 	.word	0x00000009
        /*0530*/ 	.word	0x00000000
        /*0534*/ 	.short	0x010a
        /*0536*/ 	.byte	0x3f
	.zero		1


	//   ....[72]....
        /*0538*/ 	.word	0x00006570
        /*053c*/ 	.word	0x00000008
        /*0540*/ 	.word	0x00000000
        /*0544*/ 	.short	0x010a
        /*0546*/ 	.byte	0x3f
	.zero		1


	//   ....[73]....
        /*0548*/ 	.word	0x000065c0
        /*054c*/ 	.word	0x00000009
        /*0550*/ 	.word	0x00000000
        /*0554*/ 	.short	0x010a
        /*0556*/ 	.byte	0x3f
	.zero		1


	//   ....[74]....
        /*0558*/ 	.word	0x00006610
        /*055c*/ 	.word	0x00000008
        /*0560*/ 	.word	0x00000000
        /*0564*/ 	.short	0x010a
        /*0566*/ 	.byte	0x3f
	.zero		1


	//   ....[75]....
        /*0568*/ 	.word	0x00006660
        /*056c*/ 	.word	0x00000009
        /*0570*/ 	.word	0x00000000
        /*0574*/ 	.short	0x010a
        /*0576*/ 	.byte	0x3f
	.zero		1


	//   ....[76]....
        /*0578*/ 	.word	0x000066b0
        /*057c*/ 	.word	0x00000008
        /*0580*/ 	.word	0x00000000
        /*0584*/ 	.short	0x010a
        /*0586*/ 	.byte	0x3f
	.zero		1


	//   ....[77]....
        /*0588*/ 	.word	0x00006700
        /*058c*/ 	.word	0x0000000b
        /*0590*/ 	.word	0x00000000
        /*0594*/ 	.short	0x010a
        /*0596*/ 	.byte	0x3f
	.zero		1


	//----- nvinfo : EIATTR_NUM_MBARRIERS
	.align		4
.L_37:
        /*0598*/ 	.byte	0x03, 0x38
        /*059a*/ 	.short	0x0022


	//----- nvinfo : EIATTR_EXIT_INSTR_OFFSETS
	.align		4
        /*059c*/ 	.byte	0x04, 0x1c
        /*059e*/ 	.short	(.L_39 - .L_38)


	//   ....[0]....
.L_38:
        /*05a0*/ 	.word	0x00001300


	//   ....[1]....
        /*05a4*/ 	.word	0x00001360


	//   ....[2]....
        /*05a8*/ 	.word	0x00004b20


	//   ....[3]....
        /*05ac*/ 	.word	0x00004b50


	//   ....[4]....
        /*05b0*/ 	.word	0x00006090


	//----- nvinfo : EIATTR_MAX_THREADS
	.align		4
.L_39:
        /*05b4*/ 	.byte	0x04, 0x05
        /*05b6*/ 	.short	(.L_41 - .L_40)
.L_40:
        /*05b8*/ 	.word	0x00000180
        /*05bc*/ 	.word	0x00000001
        /*05c0*/ 	.word	0x00000001


	//----- nvinfo : EIATTR_CRS_STACK_SIZE
	.align		4
.L_41:
        /*05c4*/ 	.byte	0x04, 0x1e
        /*05c6*/ 	.short	(.L_43 - .L_42)
.L_42:
        /*05c8*/ 	.word	0x00000000


	//----- nvinfo : EIATTR_CBANK_PARAM_SIZE
	.align		4
.L_43:
        /*05cc*/ 	.byte	0x03, 0x19
        /*05ce*/ 	.short	0x0470


	//----- nvinfo : EIATTR_PARAM_CBANK
	.align		4
        /*05d0*/ 	.byte	0x04, 0x0a
        /*05d2*/ 	.short	(.L_45 - .L_44)
	.align		4
.L_44:
        /*05d4*/ 	.word	index@(.nv.constant0._ZN7cutlass13device_kernelINS_4gemm6kernel13GemmUniversalIN4cute5tupleIJiiiiEEENS1_10collective13CollectiveMmaINS1_34MainloopSm90TmaGmmaWarpSpecializedILi14ENS5_IJNS4_1CILi1EEESB_SB_EEENS1_32KernelTmaWarpSpecializedPingpongEEENS5_IJNSA_ILi64EEESF_NSA_ILi32EEEEEENS_10tfloat32_tENS5_IJlSB_lEEESI_SJ_NS4_8TiledMMAINS4_8MMA_AtomIJNS4_4SM904GMMA29MMA_64x64x8_F32TF32TF32_SS_TNILNSN_7ScaleInE1ELSP_1EEEEEENS4_6LayoutISC_NS5_IJNSA_ILi0EEEST_ST_EEEEENS5_IJNS4_10UnderscoreESW_SW_EEEEENS4_13SM90_TMA_LOADENS4_14ComposedLayoutINS4_7SwizzleILi3ELi4ELi3EEENS4_18smem_ptr_flag_bitsILi32EEENSS_INS5_IJNSA_ILi8EEESG_EEENS5_IJSG_SB_EEEEEEEvNS4_8identityESZ_S19_vS1A_EENS_8epilogue10collective6detail29Sm90TmaWarpSpecializedAdapterINS1D_15DefaultEpilogueISI_SJ_SJ_NS1C_6thread17LinearCombinationISI_Li1EffLNS1H_9ScaleType4KindE0ELNS_15FloatRoundStyleE2ESI_EENS1_15EpilogueDefaultEEEEEvvEEEEvNT_6ParamsE)
        /*05d8*/ 	.short	0x0210
        /*05da*/ 	.short	0x0470


	//----- nvinfo : EIATTR_SW_WAR
	.align		4
.L_45:
        /*05dc*/ 	.byte	0x04, 0x36
        /*05de*/ 	.short	(.L_47 - .L_46)
.L_46:
        /*05e0*/ 	.word	0x00000008
.L_47:


//--------------------- .nv.callgraph             --------------------------
	.section	.nv.callgraph,"",@"SHT_CUDA_CALLGRAPH"
	.align	4
	.sectionentsize	8
	.align		4
        /*0000*/ 	.word	0x00000000
	.align		4
        /*0004*/ 	.word	0xffffffff
	.align		4
        /*0008*/ 	.word	index@(_ZN7cutlass13device_kernelINS_4gemm6kernel13GemmUniversalIN4cute5tupleIJiiiiEEENS1_10collective13CollectiveMmaINS1_34MainloopSm90TmaGmmaWarpSpecializedILi14ENS5_IJNS4_1CILi1EEESB_SB_EEENS1_32KernelTmaWarpSpecializedPingpongEEENS5_IJNSA_ILi64EEESF_NSA_ILi32EEEEEENS_10tfloat32_tENS5_IJlSB_lEEESI_SJ_NS4_8TiledMMAINS4_8MMA_AtomIJNS4_4SM904GMMA29MMA_64x64x8_F32TF32TF32_SS_TNILNSN_7ScaleInE1ELSP_1EEEEEENS4_6LayoutISC_NS5_IJNSA_ILi0EEEST_ST_EEEEENS5_IJNS4_10UnderscoreESW_SW_EEEEENS4_13SM90_TMA_LOADENS4_14ComposedLayoutINS4_7SwizzleILi3ELi4ELi3EEENS4_18smem_ptr_flag_bitsILi32EEENSS_INS5_IJNSA_ILi8EEESG_EEENS5_IJSG_SB_EEEEEEEvNS4_8identityESZ_S19_vS1A_EENS_8epilogue10collective6detail29Sm90TmaWarpSpecializedAdapterINS1D_15DefaultEpilogueISI_SJ_SJ_NS1C_6thread17LinearCombinationISI_Li1EffLNS1H_9ScaleType4KindE0ELNS_15FloatRoundStyleE2ESI_EENS1_15EpilogueDefaultEEEEEvvEEEEvNT_6ParamsE)
	.align		4
        /*000c*/ 	.word	index@(__assertfail)
	.align		4
        /*0010*/ 	.word	0x00000000
	.align		4
        /*0014*/ 	.word	0xfffffffe
	.align		4
        /*0018*/ 	.word	0x00000000
	.align		4
        /*001c*/ 	.word	0xfffffffd
	.align		4
        /*0020*/ 	.word	0x00000000
	.align		4
        /*0024*/ 	.word	0xfffffffc


//--------------------- .nv.constant4             --------------------------
	.section	.nv.constant4,"a",@progbits
	.align	8
	.align		8
.nv.constant4:
        /*0000*/ 	.dword	__assertfail
	.align		8
        /*0008*/ 	.dword	__unnamed_1
	.align		8
        /*0010*/ 	.dword	_ZN40_INTERNAL_b0643fae_4_k_cu_370f2bda_208964cuda3std3__45__cpo5beginE
	.align		8
        /*0018*/ 	.dword	_ZN40_INTERNAL_b0643fae_4_k_cu_370f2bda_208964cuda3std3__45__cpo3endE
	.align		8
        /*0020*/ 	.dword	_ZN40_INTERNAL_b0643fae_4_k_cu_370f2bda_208964cuda3std3__45__cpo6cbeginE
	.align		8
        /*0028*/ 	.dword	_ZN40_INTERNAL_b0643fae_4_k_cu_370f2bda_208964cuda3std3__45__cpo4cendE
	.align		8
        /*0030*/ 	.dword	_ZN40_INTERNAL_b0643fae_4_k_cu_370f2bda_208964cuda3std3__442_GLOBAL__N__b0643fae_4_k_cu_370f2bda_208966ignoreE
	.align		8
        /*0038*/ 	.dword	_ZN40_INTERNAL_b0643fae_4_k_cu_370f2bda_208964cuda3std3__419piecewise_constructE
	.align		8
        /*0040*/ 	.dword	_ZN40_INTERNAL_b0643fae_4_k_cu_370f2bda_208964cuda3std3__48in_placeE
	.align		8
        /*0048*/ 	.dword	_ZN40_INTERNAL_b0643fae_4_k_cu_370f2bda_208964cuda3std6ranges3__45__cpo4swapE
	.align		8
        /*0050*/ 	.dword	_ZN40_INTERNAL_b0643fae_4_k_cu_370f2bda_208964cuda3std6ranges3__45__cpo9iter_moveE
	.align		8
        /*0058*/ 	.dword	_ZN40_INTERNAL_b0643fae_4_k_cu_370f2bda_208964cute7productE
	.align		8
        /*0060*/ 	.dword	_ZN40_INTERNAL_b0643fae_4_k_cu_370f2bda_208964cute1_E
	.align		8
        /*0068*/ 	.dword	$str$22
	.align		8
        /*0070*/ 	.dword	$str$23


//--------------------- .text._ZN7cutlass13device_kernelINS_4gemm6kernel13GemmUniversalIN4cute5tupleIJiiiiEEENS1_10collective13CollectiveMmaINS1_34MainloopSm90TmaGmmaWarpSpecializedILi14ENS5_IJNS4_1CILi1EEESB_SB_EEENS1_32KernelTmaWarpSpecializedPingpongEEENS5_IJNSA_ILi64EEESF_NSA_ILi32EEEEEENS_10tfloat32_tENS5_IJlSB_lEEESI_SJ_NS4_8TiledMMAINS4_8MMA_AtomIJNS4_4SM904GMMA29MMA_64x64x8_F32TF32TF32_SS_TNILNSN_7ScaleInE1ELSP_1EEEEEENS4_6LayoutISC_NS5_IJNSA_ILi0EEEST_ST_EEEEENS5_IJNS4_10UnderscoreESW_SW_EEEEENS4_13SM90_TMA_LOADENS4_14ComposedLayoutINS4_7SwizzleILi3ELi4ELi3EEENS4_18smem_ptr_flag_bitsILi32EEENSS_INS5_IJNSA_ILi8EEESG_EEENS5_IJSG_SB_EEEEEEEvNS4_8identityESZ_S19_vS1A_EENS_8epilogue10collective6detail29Sm90TmaWarpSpecializedAdapterINS1D_15DefaultEpilogueISI_SJ_SJ_NS1C_6thread17LinearCombinationISI_Li1EffLNS1H_9ScaleType4KindE0ELNS_15FloatRoundStyleE2ESI_EENS1_15EpilogueDefaultEEEEEvvEEEEvNT_6ParamsE --------------------------
	.section	.text._ZN7cutlass13device_kernelINS_4gemm6kernel13GemmUniversalIN4cute5tupleIJiiiiEEENS1_10collective13CollectiveMmaINS1_34MainloopSm90TmaGmmaWarpSpecializedILi14ENS5_IJNS4_1CILi1EEESB_SB_EEENS1_32KernelTmaWarpSpecializedPingpongEEENS5_IJNSA_ILi64EEESF_NSA_ILi32EEEEEENS_10tfloat32_tENS5_IJlSB_lEEESI_SJ_NS4_8TiledMMAINS4_8MMA_AtomIJNS4_4SM904GMMA29MMA_64x64x8_F32TF32TF32_SS_TNILNSN_7ScaleInE1ELSP_1EEEEEENS4_6LayoutISC_NS5_IJNSA_ILi0EEEST_ST_EEEEENS5_IJNS4_10UnderscoreESW_SW_EEEEENS4_13SM90_TMA_LOADENS4_14ComposedLayoutINS4_7SwizzleILi3ELi4ELi3EEENS4_18smem_ptr_flag_bitsILi32EEENSS_INS5_IJNSA_ILi8EEESG_EEENS5_IJSG_SB_EEEEEEEvNS4_8identityESZ_S19_vS1A_EENS_8epilogue10collective6detail29Sm90TmaWarpSpecializedAdapterINS1D_15DefaultEpilogueISI_SJ_SJ_NS1C_6thread17LinearCombinationISI_Li1EffLNS1H_9ScaleType4KindE0ELNS_15FloatRoundStyleE2ESI_EENS1_15EpilogueDefaultEEEEEvvEEEEvNT_6ParamsE,"ax",@progbits
	.align	128
.text._ZN7cutlass13device_kernelINS_4gemm6kernel13GemmUniversalIN4cute5tupleIJiiiiEEENS1_10collective13CollectiveMmaINS1_34MainloopSm90TmaGmmaWarpSpecializedILi14ENS5_IJNS4_1CILi1EEESB_SB_EEENS1_32KernelTmaWarpSpecializedPingpongEEENS5_IJNSA_ILi64EEESF_NSA_ILi32EEEEEENS_10tfloat32_tENS5_IJlSB_lEEESI_SJ_NS4_8TiledMMAINS4_8MMA_AtomIJNS4_4SM904GMMA29MMA_64x64x8_F32TF32TF32_SS_TNILNSN_7ScaleInE1ELSP_1EEEEEENS4_6LayoutISC_NS5_IJNSA_ILi0EEEST_ST_EEEEENS5_IJNS4_10UnderscoreESW_SW_EEEEENS4_13SM90_TMA_LOADENS4_14ComposedLayoutINS4_7SwizzleILi3ELi4ELi3EEENS4_18smem_ptr_flag_bitsILi32EEENSS_INS5_IJNSA_ILi8EEESG_EEENS5_IJSG_SB_EEEEEEEvNS4_8identityESZ_S19_vS1A_EENS_8epilogue10collective6detail29Sm90TmaWarpSpecializedAdapterINS1D_15DefaultEpilogueISI_SJ_SJ_NS1C_6thread17LinearCombinationISI_Li1EffLNS1H_9ScaleType4KindE0ELNS_15FloatRoundStyleE2ESI_EENS1_15EpilogueDefaultEEEEEvvEEEEvNT_6ParamsE:
        .type           _ZN7cutlass13device_kernelINS_4gemm6kernel13GemmUniversalIN4cute5tupleIJiiiiEEENS1_10collective13CollectiveMmaINS1_34MainloopSm90TmaGmmaWarpSpecializedILi14ENS5_IJNS4_1CILi1EEESB_SB_EEENS1_32KernelTmaWarpSpecializedPingpongEEENS5_IJNSA_ILi64EEESF_NSA_ILi32EEEEEENS_10tfloat32_tENS5_IJlSB_lEEESI_SJ_NS4_8TiledMMAINS4_8MMA_AtomIJNS4_4SM904GMMA29MMA_64x64x8_F32TF32TF32_SS_TNILNSN_7ScaleInE1ELSP_1EEEEEENS4_6LayoutISC_NS5_IJNSA_ILi0EEEST_ST_EEEEENS5_IJNS4_10UnderscoreESW_SW_EEEEENS4_13SM90_TMA_LOADENS4_14ComposedLayoutINS4_7SwizzleILi3ELi4ELi3EEENS4_18smem_ptr_flag_bitsILi32EEENSS_INS5_IJNSA_ILi8EEESG_EEENS5_IJSG_SB_EEEEEEEvNS4_8identityESZ_S19_vS1A_EENS_8epilogue10collective6detail29Sm90TmaWarpSpecializedAdapterINS1D_15DefaultEpilogueISI_SJ_SJ_NS1C_6thread17LinearCombinationISI_Li1EffLNS1H_9ScaleType4KindE0ELNS_15FloatRoundStyleE2ESI_EENS1_15EpilogueDefaultEEEEEvvEEEEvNT_6ParamsE,@function
        .size           _ZN7cutlass13device_kernelINS_4gemm6kernel13GemmUniversalIN4cute5tupleIJiiiiEEENS1_10collective13CollectiveMmaINS1_34MainloopSm90TmaGmmaWarpSpecializedILi14ENS5_IJNS4_1CILi1EEESB_SB_EEENS1_32KernelTmaWarpSpecializedPingpongEEENS5_IJNSA_ILi64EEESF_NSA_ILi32EEEEEENS_10tfloat32_tENS5_IJlSB_lEEESI_SJ_NS4_8TiledMMAINS4_8MMA_AtomIJNS4_4SM904GMMA29MMA_64x64x8_F32TF32TF32_SS_TNILNSN_7ScaleInE1ELSP_1EEEEEENS4_6LayoutISC_NS5_IJNSA_ILi0EEEST_ST_EEEEENS5_IJNS4_10UnderscoreESW_SW_EEEEENS4_13SM90_TMA_LOADENS4_14ComposedLayoutINS4_7SwizzleILi3ELi4ELi3EEENS4_18smem_ptr_flag_bitsILi32EEENSS_INS5_IJNSA_ILi8EEESG_EEENS5_IJSG_SB_EEEEEEEvNS4_8identityESZ_S19_vS1A_EENS_8epilogue10collective6detail29Sm90TmaWarpSpecializedAdapterINS1D_15DefaultEpilogueISI_SJ_SJ_NS1C_6thread17LinearCombinationISI_Li1EffLNS1H_9ScaleType4KindE0ELNS_15FloatRoundStyleE2ESI_EENS1_15EpilogueDefaultEEEEEvvEEEEvNT_6ParamsE,(.L_x_154 - _ZN7cutlass13device_kernelINS_4gemm6kernel13GemmUniversalIN4cute5tupleIJiiiiEEENS1_10collective13CollectiveMmaINS1_34MainloopSm90TmaGmmaWarpSpecializedILi14ENS5_IJNS4_1CILi1EEESB_SB_EEENS1_32KernelTmaWarpSpecializedPingpongEEENS5_IJNSA_ILi64EEESF_NSA_ILi32EEEEEENS_10tfloat32_tENS5_IJlSB_lEEESI_SJ_NS4_8TiledMMAINS4_8MMA_AtomIJNS4_4SM904GMMA29MMA_64x64x8_F32TF32TF32_SS_TNILNSN_7ScaleInE1ELSP_1EEEEEENS4_6LayoutISC_NS5_IJNSA_ILi0EEEST_ST_EEEEENS5_IJNS4_10UnderscoreESW_SW_EEEEENS4_13SM90_TMA_LOADENS4_14ComposedLayoutINS4_7SwizzleILi3ELi4ELi3EEENS4_18smem_ptr_flag_bitsILi32EEENSS_INS5_IJNSA_ILi8EEESG_EEENS5_IJSG_SB_EEEEEEEvNS4_8identityESZ_S19_vS1A_EENS_8epilogue10collective6detail29Sm90TmaWarpSpecializedAdapterINS1D_15DefaultEpilogueISI_SJ_SJ_NS1C_6thread17LinearCombinationISI_Li1EffLNS1H_9ScaleType4KindE0ELNS_15FloatRoundStyleE2ESI_EENS1_15EpilogueDefaultEEEEEvvEEEEvNT_6ParamsE)
        .other          _ZN7cutlass13device_kernelINS_4gemm6kernel13GemmUniversalIN4cute5tupleIJiiiiEEENS1_10collective13CollectiveMmaINS1_34MainloopSm90TmaGmmaWarpSpecializedILi14ENS5_IJNS4_1CILi1EEESB_SB_EEENS1_32KernelTmaWarpSpecializedPingpongEEENS5_IJNSA_ILi64EEESF_NSA_ILi32EEEEEENS_10tfloat32_tENS5_IJlSB_lEEESI_SJ_NS4_8TiledMMAINS4_8MMA_AtomIJNS4_4SM904GMMA29MMA_64x64x8_F32TF32TF32_SS_TNILNSN_7ScaleInE1ELSP_1EEEEEENS4_6LayoutISC_NS5_IJNSA_ILi0EEEST_ST_EEEEENS5_IJNS4_10UnderscoreESW_SW_EEEEENS4_13SM90_TMA_LOADENS4_14ComposedLayoutINS4_7SwizzleILi3ELi4ELi3EEENS4_18smem_ptr_flag_bitsILi32EEENSS_INS5_IJNSA_ILi8EEESG_EEENS5_IJSG_SB_EEEEEEEvNS4_8identityESZ_S19_vS1A_EENS_8epilogue10collective6detail29Sm90TmaWarpSpecializedAdapterINS1D_15DefaultEpilogueISI_SJ_SJ_NS1C_6thread17LinearCombinationISI_Li1EffLNS1H_9ScaleType4KindE0ELNS_15FloatRoundStyleE2ESI_EENS1_15EpilogueDefaultEEEEEvvEEEEvNT_6ParamsE,@"STO_CUDA_ENTRY STV_DEFAULT"
_ZN7cutlass13device_kernelINS_4gemm6kernel13GemmUniversalIN4cute5tupleIJiiiiEEENS1_10collective13CollectiveMmaINS1_34MainloopSm90TmaGmmaWarpSpecializedILi14ENS5_IJNS4_1CILi1EEESB_SB_EEENS1_32KernelTmaWarpSpecializedPingpongEEENS5_IJNSA_ILi64EEESF_NSA_ILi32EEEEEENS_10tfloat32_tENS5_IJlSB_lEEESI_SJ_NS4_8TiledMMAINS4_8MMA_AtomIJNS4_4SM904GMMA29MMA_64x64x8_F32TF32TF32_SS_TNILNSN_7ScaleInE1ELSP_1EEEEEENS4_6LayoutISC_NS5_IJNSA_ILi0EEEST_ST_EEEEENS5_IJNS4_10UnderscoreESW_SW_EEEEENS4_13SM90_TMA_LOADENS4_14ComposedLayoutINS4_7SwizzleILi3ELi4ELi3EEENS4_18smem_ptr_flag_bitsILi32EEENSS_INS5_IJNSA_ILi8EEESG_EEENS5_IJSG_SB_EEEEEEEvNS4_8identityESZ_S19_vS1A_EENS_8epilogue10collective6detail29Sm90TmaWarpSpecializedAdapterINS1D_15DefaultEpilogueISI_SJ_SJ_NS1C_6thread17LinearCombinationISI_Li1EffLNS1H_9ScaleType4KindE0ELNS_15FloatRoundStyleE2ESI_EENS1_15EpilogueDefaultEEEEEvvEEEEvNT_6ParamsE:
[----:B------:R-:W0:Y:S02]  /*0000*/  LDC R1, c[0x0][0x28] ;  /* 0x00000a00ff017b82 */ /* 0x000e240000000800 */
[----:B0-----:R-:W-:Y:S01]  /*0010*/  VIADD R1, R1, 0xfffffff8 ;  /* 0xfffffff801017836 */ /* 0x001fe20000000000 */
[----:B------:R-:W0:Y:S01]  /*0020*/  S2R R4, SR_TID.X ;  /* 0x0000000000047919 */ /* 0x000e220000002100 */
[----:B------:R-:W-:Y:S01]  /*0030*/  ELECT P0, URZ, PT ;  /* 0x00000000003f782f */ /* 0x000fe20003800000 */
[----:B------:R-:W-:Y:S01]  /*0040*/  BSSY B0, `(.L_x_0) ;  /* 0x000000f000007945 */ /* 0x000fe20003800000 */
[--C-:B0-----:R-:W-:Y:S02]  /*0050*/  SHF.R.U32.HI R0, RZ, 0x5, R4.reuse ;  /* 0x00000005ff007819 */ /* 0x101fe40000011604 */
[----:B------:R-:W-:-:S03]  /*0060*/  SHF.R.U32.HI R5, RZ, 0x7, R4 ;  /* 0x00000007ff057819 */ /* 0x000fc60000011604 */
[----:B------:R-:W0:Y:S04]  /*0070*/  SHFL.IDX PT, R2, R0, RZ, 0x1f ;  /* 0x00001fff00027589 */ /* 0x000e2800000e0000 */
[----:B------:R1:W2:Y:S01]  /*0080*/  SHFL.IDX PT, R8, R5, RZ, 0x1f ;  /* 0x00001fff05087589 */ /* 0x0002a200000e0000 */
[----:B0-----:R-:W-:-:S13]  /*0090*/  ISETP.NE.OR P0, PT, R2, RZ, !P0 ;  /* 0x000000ff0200720c */ /* 0x001fda0004705670 */
[----:B-12---:R-:W-:Y:S05]  /*00a0*/  @P0 BRA `(.L_x_1) ;  /* 0x0000000000200947 */ /* 0x006fea0003800000 */
[----:B------:R-:W-:Y:S02]  /*00b0*/  ULDC.64 UR4, c[0x0][0x198] ;  /* 0x0000660000047ab9 */ /* 0x000fe40000000a00 */
[----:B------:R-:W-:Y:S02]  /*00c0*/  UIADD3 UR6, UP0, UR4, 0xf0, URZ ;  /* 0x000000f004067890 */ /* 0x000fe4000ff1e03f */
[----:B------:R-:W-:Y:S02]  /*00d0*/  UIADD3 UR4, UP1, UR4, 0x1f0, URZ ;  /* 0x000001f004047890 */ /* 0x000fe4000ff3e03f */
[----:B------:R-:W-:Y:S02]  /*00e0*/  UIADD3.X UR7, URZ, UR5, URZ, UP0, !UPT ;  /* 0x000000053f077290 */ /* 0x000fe400087fe43f */
[----:B------:R-:W-:-:S07]  /*00f0*/  UIADD3.X UR5, URZ, UR5, URZ, UP1, !UPT ;  /* 0x000000053f057290 */ /* 0x000fce0008ffe43f */
[----:B------:R0:W-:Y:S02]  /*0100*/  UTMACCTL.PF [UR6] ;  /* 0x00000000060079b9 */ /* 0x0001e40008040000 */
[----:B------:R0:W-:Y:S02]  /*0110*/  UTMACCTL.PF [UR4] ;  /* 0x00000000040079b9 */ /* 0x0001e40008040000 */
[----:B0-----:R-:W-:Y:S01]  /*0120*/  NOP ;  /* 0x0000000000007918 */ /* 0x001fe20000000000 */
.L_x_1:
[----:B------:R-:W-:Y:S05]  /*0130*/  BSYNC B0 ;  /* 0x0000000000007941 */ /* 0x000fea0003800000 */
.L_x_0:
[----:B------:R-:W0:Y:S02]  /*0140*/  SHFL.IDX PT, R3, R0, RZ, 0x1f ;  /* 0x00001fff00037589 */ /* 0x000e2400000e0000 */
[----:B0-----:R-:W-:-:S13]  /*0150*/  ISETP.NE.AND P0, PT, R3, RZ, PT ;  /* 0x000000ff0300720c */ /* 0x001fda0003f05270 */
[----:B------:R-:W-:Y:S05]  /*0160*/  @P0 BRA `(.L_x_2) ;  /* 0x0000000000b40947 */ /* 0x000fea0003800000 */
[----:B------:R-:W-:Y:S01]  /*0170*/  ELECT P0, URZ, PT ;  /* 0x00000000003f782f */ /* 0x000fe20003800000 */
[----:B------:R-:W-:-:S12]  /*0180*/  BSSY B0, `(.L_x_2) ;  /* 0x000002b000007945 */ /* 0x000fd80003800000 */
[----:B------:R-:W-:Y:S05]  /*0190*/  @!P0 BRA `(.L_x_3) ;  /* 0x0000000000a48947 */ /* 0x000fea0003800000 */
[----:B------:R-:W0:Y:S01]  /*01a0*/  S2UR UR8, SR_CgaCtaId ;  /* 0x00000000000879c3 */ /* 0x000e220000008800 */
[----:B------:R-:W-:Y:S01]  /*01b0*/  UMOV UR4, 0x400 ;  /* 0x0000040000047882 */ /* 0x000fe20000000000 */
[----:B------:R-:W-:Y:S01]  /*01c0*/  UMOV UR5, 0x1 ;  /* 0x0000000100057882 */ /* 0x000fe20000000000 */
[----:B------:R-:W-:Y:S02]  /*01d0*/  UMOV UR6, 0x80 ;  /* 0x0000008000067882 */ /* 0x000fe40000000000 */
[----:B------:R-:W-:-:S04]  /*01e0*/  UIADD3 UR6, -UR6, 0x100000, URZ ;  /* 0x0010000006067890 */ /* 0x000fc8000fffe13f */
[----:B------:R-:W-:Y:S02]  /*01f0*/  USHF.L.U32 UR7, UR6, 0xb, URZ ;  /* 0x0000000b06077899 */ /* 0x000fe4000800063f */
[----:B------:R-:W-:Y:S02]  /*0200*/  USHF.L.U32 UR6, UR6, 0x1, URZ ;  /* 0x0000000106067899 */ /* 0x000fe4000800063f */
[----:B0-----:R-:W-:Y:S02]  /*0210*/  ULEA UR8, UR8, UR4, 0x18 ;  /* 0x0000000408087291 */ /* 0x001fe4000f8ec03f */
[----:B------:R-:W-:-:S04]  /*0220*/  UIADD3 UR4, -UR5, 0x100000, URZ ;  /* 0x0010000005047890 */ /* 0x000fc8000fffe13f */
[----:B------:R-:W-:Y:S02]  /*0230*/  USHF.L.U32 UR5, UR4, 0xb, URZ ;  /* 0x0000000b04057899 */ /* 0x000fe4000800063f */
[----:B------:R-:W-:Y:S01]  /*0240*/  USHF.L.U32 UR4, UR4, 0x1, URZ ;  /* 0x0000000104047899 */ /* 0x000fe2000800063f */
[----:B------:R-:W0:Y:S11]  /*0250*/  FENCE.VIEW.ASYNC.S ;  /* 0x00000000000073c6 */ /* 0x000e360000000000 */
[----:B0-----:R0:W1:Y:S01]  /*0260*/  SYNCS.EXCH.64 URZ, [UR8], UR4 ;  /* 0x00000004083f75b2 */ /* 0x0010620008000100 */
[----:B------:R0:W2:Y:S01]  /*0270*/  SYNCS.EXCH.64 URZ, [UR8+0x70], UR6 ;  /* 0x00007006083f75b2 */ /* 0x0000a20008000100 */
[----:B------:R0:W3:Y:S01]  /*0280*/  SYNCS.EXCH.64 URZ, [UR8+0x8], UR4 ;  /* 0x00000804083f75b2 */ /* 0x0000e20008000100 */
[----:B------:R0:W4:Y:S01]  /*0290*/  SYNCS.EXCH.64 URZ, [UR8+0x78], UR6 ;  /* 0x00007806083f75b2 */ /* 0x0001220008000100 */
[----:B------:R0:W0:Y:S01]  /*02a0*/  SYNCS.EXCH.64 URZ, [UR8+0x10], UR4 ;  /* 0x00001004083f75b2 */ /* 0x0000220008000100 */
        /* <DEDUP_REMOVED lines=23> */
[----:B-1234-:R-:W-:Y:S01]  /*0420*/  NOP ;  /* 0x0000000000007918 */ /* 0x01efe20000000000 */
.L_x_3:
[----:B0-----:R-:W-:Y:S05]  /*0430*/  BSYNC B0 ;  /* 0x0000000000007941 */ /* 0x001fea0003800000 */
.L_x_2:
[----:B------:R-:W0:Y:S01]  /*0440*/  SHFL.IDX PT, R6, R0, RZ, 0x1f ;  /* 0x00001fff00067589 */ /* 0x000e2200000e0000 */
[----:B------:R-:W-:Y:S01]  /*0450*/  ELECT P0, URZ, PT ;  /* 0x00000000003f782f */ /* 0x000fe20003800000 */
[----:B------:R-:W-:Y:S01]  /*0460*/  NOP ;  /* 0x0000000000007918 */ /* 0x000fe20000000000 */
[----:B------:R-:W-:Y:S01]  /*0470*/  ELECT P1, URZ, PT ;  /* 0x00000000003f782f */ /* 0x000fe20003820000 */
[----:B------:R-:W1:Y:S01]  /*0480*/  SHFL.IDX PT, R3, R0, RZ, 0x1f ;  /* 0x00001fff00037589 */ /* 0x000e6200000e0000 */
[----:B------:R-:W-:Y:S01]  /*0490*/  UMOV UR4, 0x20 ;  /* 0x0000002000047882 */ /* 0x000fe20000000000 */
[----:B------:R-:W-:Y:S01]  /*04a0*/  UMOV UR11, 0x80 ;  /* 0x00000080000b7882 */ /* 0x000fe20000000000 */
[----:B------:R-:W-:Y:S01]  /*04b0*/  NOP ;  /* 0x0000000000007918 */ /* 0x000fe20000000000 */
[C---:B------:R-:W-:Y:S01]  /*04c0*/  VIADD R33, R8.reuse, 0xffffffff ;  /* 0xffffffff08217836 */ /* 0x040fe20000000000 */
[----:B------:R-:W2:Y:S01]  /*04d0*/  SHFL.IDX PT, R5, R5, RZ, 0x1f ;  /* 0x00001fff05057589 */ /* 0x000ea200000e0000 */
[----:B------:R-:W-:Y:S01]  /*04e0*/  ULDC.64 UR36, c[0x0][0x208] ;  /* 0x0000820000247ab9 */ /* 0x000fe20000000a00 */
[----:B------:R-:W-:-:S02]  /*04f0*/  ISETP.NE.AND P2, PT, R8, RZ, PT ;  /* 0x000000ff0800720c */ /* 0x000fc40003f45270 */
[----:B------:R-:W-:Y:S02]  /*0500*/  ISETP.GE.U32.AND P3, PT, R33, 0x2, PT ;  /* 0x000000022100780c */ /* 0x000fe40003f66070 */
[----:B0-----:R-:W-:Y:S02]  /*0510*/  ISETP.NE.OR P0, PT, R6, RZ, !P0 ;  /* 0x000000ff0600720c */ /* 0x001fe40004705670 */
[----:B-1----:R-:W-:Y:S02]  /*0520*/  ISETP.NE.OR P1, PT, R3, RZ, !P1 ;  /* 0x000000ff0300720c */ /* 0x002fe40004f25670 */
[----:B------:R-:W-:-:S04]  /*0530*/  SHF.R.S32.HI R3, RZ, 0x1f, R2 ;  /* 0x0000001fff037819 */ /* 0x000fc80000011402 */
[----:B------:R-:W-:-:S05]  /*0540*/  LEA.HI R3, R3, R2, RZ, 0x2 ;  /* 0x0000000203037211 */ /* 0x000fca00078f10ff */
[----:B------:R-:W-:Y:S01]  /*0550*/  VOTEU.ALL UP0, P0 ;  /* 0x00000000003f7886 */ /* 0x000fe20000000000 */
[----:B------:R-:W-:Y:S01]  /*0560*/  LOP3.LUT R3, R3, 0xfffffffc, RZ, 0xc0, !PT ;  /* 0xfffffffc03037812 */ /* 0x000fe200078ec0ff */
[----:B------:R-:W-:-:S03]  /*0570*/  VOTEU.ALL UP1, P1 ;  /* 0x00000000003f7886 */ /* 0x000fc60000820000 */
[----:B------:R-:W0:Y:S01]  /*0580*/  @!UP0 S2UR UR7, SR_CgaCtaId ;  /* 0x00000000000789c3 */ /* 0x000e220000008800 */
[----:B------:R-:W-:Y:S01]  /*0590*/  @!UP0 UMOV UR6, 0x400 ;  /* 0x0000040000068882 */ /* 0x000fe20000000000 */
[----:B------:R-:W-:-:S04]  /*05a0*/  @!UP0 UIADD3 UR4, -UR4, 0x100000, URZ ;  /* 0x0010000004048890 */ /* 0x000fc8000fffe13f */
[----:B------:R-:W-:Y:S02]  /*05b0*/  @!UP0 USHF.L.U32 UR5, UR4, 0xb, URZ ;  /* 0x0000000b04058899 */ /* 0x000fe4000800063f */
[----:B------:R-:W-:Y:S01]  /*05c0*/  @!UP0 USHF.L.U32 UR4, UR4, 0x1, URZ ;  /* 0x0000000104048899 */ /* 0x000fe2000800063f */
[----:B------:R-:W-:Y:S01]  /*05d0*/  IMAD.IADD R0, R2, 0x1, -R3 ;  /* 0x0000000102007824 */ /* 0x000fe200078e0a03 */
[----:B------:R-:W-:Y:S01]  /*05e0*/  @!UP1 UMOV UR9, 0x400 ;  /* 0x0000040000099882 */ /* 0x000fe20000000000 */
[----:B------:R-:W-:Y:S01]  /*05f0*/  VOTEU.ALL UP2, P1 ;  /* 0x00000000003f7886 */ /* 0x000fe20000840000 */
[----:B------:R-:W-:Y:S01]  /*0600*/  VOTEU.ALL UP3, P1 ;  /* 0x00000000003f7886 */ /* 0x000fe20000860000 */
[----:B------:R-:W-:Y:S01]  /*0610*/  VOTEU.ALL UP4, P1 ;  /* 0x00000000003f7886 */ /* 0x000fe20000880000 */
[----:B------:R-:W1:Y:S01]  /*0620*/  @!UP1 S2UR UR10, SR_CgaCtaId ;  /* 0x00000000000a99c3 */ /* 0x000e620000008800 */
[----:B------:R-:W-:Y:S01]  /*0630*/  VOTEU.ALL UP5, P1 ;  /* 0x00000000003f7886 */ /* 0x000fe200008a0000 */
[----:B------:R-:W-:-:S04]  /*0640*/  SHF.R.S32.HI R3, RZ, 0x1f, R4 ;  /* 0x0000001fff037819 */ /* 0x000fc80000011404 */
[----:B------:R-:W-:-:S04]  /*0650*/  LEA.HI R3, R3, R4, RZ, 0x7 ;  /* 0x0000000403037211 */ /* 0x000fc800078f38ff */
[----:B------:R-:W-:-:S05]  /*0660*/  LOP3.LUT R3, R3, 0xffffff80, RZ, 0xc0, !PT ;  /* 0xffffff8003037812 */ /* 0x000fca00078ec0ff */
[----:B------:R-:W-:Y:S01]  /*0670*/  IMAD.IADD R3, R4, 0x1, -R3 ;  /* 0x0000000104037824 */ /* 0x000fe200078e0a03 */
[----:B0-----:R-:W-:Y:S02]  /*0680*/  @!UP0 ULEA UR8, UR7, UR6, 0x18 ;  /* 0x0000000607088291 */ /* 0x001fe4000f8ec03f */
[----:B------:R-:W-:-:S04]  /*0690*/  @!UP1 UIADD3 UR6, -UR11, 0x100000, URZ ;  /* 0x001000000b069890 */ /* 0x000fc8000fffe13f */
[----:B------:R-:W-:Y:S02]  /*06a0*/  @!UP1 USHF.L.U32 UR7, UR6, 0xb, URZ ;  /* 0x0000000b06079899 */ /* 0x000fe4000800063f */
[----:B------:R-:W-:Y:S01]  /*06b0*/  @!UP1 USHF.L.U32 UR6, UR6, 0x1, URZ ;  /* 0x0000000106069899 */ /* 0x000fe2000800063f */
[----:B------:R-:W-:Y:S01]  /*06c0*/  VOTEU.ALL UP0, P0 ;  /* 0x00000000003f7886 */ /* 0x000fe20000000000 */
[----:B-1----:R-:W-:Y:S01]  /*06d0*/  @!UP1 ULEA UR9, UR10, UR9, 0x18 ;  /* 0x000000090a099291 */ /* 0x002fe2000f8ec03f */
[----:B------:R-:W-:Y:S02]  /*06e0*/  VOTEU.ALL UP1, P0 ;  /* 0x00000000003f7886 */ /* 0x000fe40000020000 */
[----:B------:R-:W-:Y:S01]  /*06f0*/  ULDC.64 UR10, c[0x0][0x598] ;  /* 0x00016600000a7ab9 */ /* 0x000fe20000000a00 */
[----:B------:R-:W-:Y:S01]  /*0700*/  ISETP.NE.AND P0, PT, R0, 0x3, PT ;  /* 0x000000030000780c */ /* 0x000fe20003f05270 */
[----:B------:R-:W0:Y:S02]  /*0710*/  FENCE.VIEW.ASYNC.S ;  /* 0x00000000000073c6 */ /* 0x000e240000000000 */
[----:B0-----:R0:W1:Y:S01]  /*0720*/  @!UP0 SYNCS.EXCH.64 URZ, [UR8+0x110], UR4 ;  /* 0x00011004083f85b2 */ /* 0x0010620008000100 */
[----:B------:R-:W-:-:S02]  /*0730*/  ISETP.NE.U32.AND P1, PT, RZ, UR10, PT ;  /* 0x0000000aff007c0c */ /* 0x000fc4000bf25070 */
[----:B------:R-:W-:Y:S02]  /*0740*/  ISETP.EQ.OR P0, PT, R0, RZ, !P0 ;  /* 0x000000ff0000720c */ /* 0x000fe40004702670 */
[----:B------:R-:W-:Y:S02]  /*0750*/  ISETP.NE.AND.EX P1, PT, RZ, UR11, PT, P1 ;  /* 0x0000000bff007c0c */ /* 0x000fe4000bf25310 */
[----:B------:R-:W-:-:S04]  /*0760*/  ISETP.EQ.AND P0, PT, R8, RZ, P0 ;  /* 0x000000ff0800720c */ /* 0x000fc80000702270 */
[----:B------:R-:W-:-:S04]  /*0770*/  SEL R16, RZ, 0x1, !P0 ;  /* 0x00000001ff107807 */ /* 0x000fc80004000000 */
[----:B------:R-:W-:Y:S01]  /*0780*/  SEL R16, R16, 0x2, P3 ;  /* 0x0000000210107807 */ /* 0x000fe20001800000 */
[----:B------:R0:W1:Y:S01]  /*0790*/  @!UP1 SYNCS.EXCH.64 URZ, [UR8+0x118], UR4 ;  /* 0x00011804083f95b2 */ /* 0x0000620008000100 */
[----:B------:R-:W-:Y:S01]  /*07a0*/  NOP ;  /* 0x0000000000007918 */ /* 0x000fe20000000000 */
[----:B------:R0:W1:Y:S01]  /*07b0*/  @!UP2 SYNCS.EXCH.64 URZ, [UR9+0xf0], UR6 ;  /* 0x0000f006093fa5b2 */ /* 0x0000620008000100 */
[----:B------:R0:W1:Y:S01]  /*07c0*/  @!UP3 SYNCS.EXCH.64 URZ, [UR9+0xf8], UR6 ;  /* 0x0000f806093fb5b2 */ /* 0x0000620008000100 */
[----:B------:R0:W1:Y:S01]  /*07d0*/  @!UP4 SYNCS.EXCH.64 URZ, [UR9+0x100], UR6 ;  /* 0x00010006093fc5b2 */ /* 0x0000620008000100 */
[----:B------:R0:W1:Y:S01]  /*07e0*/  @!UP5 SYNCS.EXCH.64 URZ, [UR9+0x108], UR6 ;  /* 0x00010806093fd5b2 */ /* 0x0000620008000100 */
[----:B------:R-:W-:Y:S01]  /*07f0*/  NOP ;  /* 0x0000000000007918 */ /* 0x000fe20000000000 */
[----:B-1----:R-:W-:Y:S06]  /*0800*/  BAR.SYNC.DEFER_BLOCKING 0x0 ;  /* 0x0000000000007b1d */ /* 0x002fec0000010000 */
[----:B0-2---:R-:W-:Y:S05]  /*0810*/  @!P1 BRA `(.L_x_4) ;  /* 0x00000000001c9947 */ /* 0x005fea0003800000 */
[----:B------:R-:W0:Y:S02]  /*0820*/  LDC.64 R6, c[0x0][0x598] ;  /* 0x00016600ff067b82 */ /* 0x000e240000000a00 */
[----:B0-----:R-:W2:Y:S02]  /*0830*/  LDG.E.64 R6, desc[UR36][R6.64] ;  /* 0x0000002406067981 */ /* 0x001ea4000c1e1b00 */
[----:B--2---:R-:W-:-:S04]  /*0840*/  ISETP.NE.U32.AND P0, PT, R6, RZ, PT ;  /* 0x000000ff0600720c */ /* 0x004fc80003f05070 */
[----:B------:R-:W-:-:S13]  /*0850*/  ISETP.NE.AND.EX P0, PT, R7, RZ, PT, P0 ;  /* 0x000000ff0700720c */ /* 0x000fda0003f05300 */
[----:B------:R-:W-:Y:S05]  /*0860*/  @!P0 BRA `(.L_x_4) ;  /* 0x0000000000088947 */ /* 0x000fea0003800000 */
[----:B------:R1:W5:Y:S01]  /*0870*/  LD.E R56, desc[UR36][R6.64] ;  /* 0x0000002406387980 */ /* 0x000362000c101900 */
[----:B------:R-:W-:Y:S05]  /*0880*/  BRA `(.L_x_5) ;  /* 0x0000000000247947 */ /* 0x000fea0003800000 */
.L_x_4:
[----:B------:R-:W-:Y:S02]  /*0890*/  ULDC.64 UR4, c[0x0][0x588] ;  /* 0x0001620000047ab9 */ /* 0x000fe40000000a00 */
[----:B------:R-:W-:-:S04]  /*08a0*/  ISETP.NE.U32.AND P0, PT, RZ, UR4, PT ;  /* 0x00000004ff007c0c */ /* 0x000fc8000bf05070 */
[----:B------:R-:W-:-:S13]  /*08b0*/  ISETP.NE.AND.EX P0, PT, RZ, UR5, PT, P0 ;  /* 0x00000005ff007c0c */ /* 0x000fda000bf05300 */
[----:B------:R-:W-:Y:S05]  /*08c0*/  @!P0 BRA `(.L_x_6) ;  /* 0x00000000000c8947 */ /* 0x000fea0003800000 */
[----:B------:R-:W0:Y:S02]  /*08d0*/  LDC.64 R56, c[0x0][0x588] ;  /* 0x00016200ff387b82 */ /* 0x000e240000000a00 */
[----:B0-----:R0:W5:Y:S01]  /*08e0*/  LDG.E R56, desc[UR36][R56.64] ;  /* 0x0000002438387981 */ /* 0x001162000c1e1900 */
[----:B------:R-:W-:Y:S05]  /*08f0*/  BRA `(.L_x_5) ;  /* 0x0000000000087947 */ /* 0x000fea0003800000 */
.L_x_6:
[----:B------:R-:W-:Y:S02]  /*0900*/  ULDC UR4, c[0x0][0x580] ;  /* 0x0001600000047ab9 */ /* 0x000fe40000000800 */
[----:B------:R-:W-:-:S07]  /*0910*/  IMAD.U32 R56, RZ, RZ, UR4 ;  /* 0x00000004ff387e24 */ /* 0x000fce000f8e00ff */
.L_x_5:
[----:B------:R-:W-:Y:S02]  /*0920*/  ULDC.64 UR4, c[0x0][0x5a0] ;  /* 0x0001680000047ab9 */ /* 0x000fe40000000a00 */
[----:B------:R-:W-:-:S04]  /*0930*/  ISETP.NE.U32.AND P0, PT, RZ, UR4, PT ;  /* 0x00000004ff007c0c */ /* 0x000fc8000bf05070 */
[----:B------:R-:W-:-:S13]  /*0940*/  ISETP.NE.AND.EX P0, PT, RZ, UR5, PT, P0 ;  /* 0x00000005ff007c0c */ /* 0x000fda000bf05300 */
[----:B------:R-:W-:Y:S05]  /*0950*/  @!P0 BRA `(.L_x_7) ;  /* 0x00000000001c8947 */ /* 0x000fea0003800000 */
[----:B-1----:R-:W1:Y:S02]  /*0960*/  LDC.64 R6, c[0x0][0x5a0] ;  /* 0x00016800ff067b82 */ /* 0x002e640000000a00 */
[----:B-1----:R-:W2:Y:S02]  /*0970*/  LDG.E.64 R6, desc[UR36][R6.64] ;  /* 0x0000002406067981 */ /* 0x002ea4000c1e1b00 */
[----:B--2---:R-:W-:-:S04]  /*0980*/  ISETP.NE.U32.AND P0, PT, R6, RZ, PT ;  /* 0x000000ff0600720c */ /* 0x004fc80003f05070 */
[----:B------:R-:W-:-:S13]  /*0990*/  ISETP.NE.AND.EX P0, PT, R7, RZ, PT, P0 ;  /* 0x000000ff0700720c */ /* 0x000fda0003f05300 */
[----:B------:R-:W-:Y:S05]  /*09a0*/  @!P0 BRA `(.L_x_7) ;  /* 0x0000000000088947 */ /* 0x000fea0003800000 */
[----:B0-----:R2:W5:Y:S01]  /*09b0*/  LD.E R57, desc[UR36][R6.64] ;  /* 0x0000002406397980 */ /* 0x001562000c101900 */
[----:B------:R-:W-:Y:S05]  /*09c0*/  BRA `(.L_x_8) ;  /* 0x0000000000247947 */ /* 0x000fea0003800000 */
.L_x_7:
[----:B------:R-:W-:Y:S02]  /*09d0*/  ULDC.64 UR4, c[0x0][0x590] ;  /* 0x0001640000047ab9 */ /* 0x000fe40000000a00 */
[----:B------:R-:W-:-:S04]  /*09e0*/  ISETP.NE.U32.AND P0, PT, RZ, UR4, PT ;  /* 0x00000004ff007c0c */ /* 0x000fc8000bf05070 */
[----:B------:R-:W-:-:S13]  /*09f0*/  ISETP.NE.AND.EX P0, PT, RZ, UR5, PT, P0 ;  /* 0x00000005ff007c0c */ /* 0x000fda000bf05300 */
[----:B------:R-:W-:Y:S05]  /*0a00*/  @!P0 BRA `(.L_x_9) ;  /* 0x00000000000c8947 */ /* 0x000fea0003800000 */
[----:B-1----:R-:W0:Y:S02]  /*0a10*/  LDC.64 R6, c[0x0][0x590] ;  /* 0x00016400ff067b82 */ /* 0x002e240000000a00 */
[----:B0-----:R0:W5:Y:S01]  /*0a20*/  LDG.E R57, desc[UR36][R6.64] ;  /* 0x0000002406397981 */ /* 0x001162000c1e1900 */
[----:B------:R-:W-:Y:S05]  /*0a30*/  BRA `(.L_x_8) ;  /* 0x0000000000087947 */ /* 0x000fea0003800000 */
.L_x_9:
[----:B------:R-:W-:Y:S02]  /*0a40*/  ULDC UR4, c[0x0][0x584] ;  /* 0x0001610000047ab9 */ /* 0x000fe40000000800 */
[----:B0-----:R-:W-:-:S07]  /*0a50*/  IMAD.U32 R57, RZ, RZ, UR4 ;  /* 0x00000004ff397e24 */ /* 0x001fce000f8e00ff */
.L_x_8:
[----:B------:R-:W3:Y:S01]  /*0a60*/  LDC R2, c[0x0][0x65c] ;  /* 0x00019700ff027b82 */ /* 0x000ee20000000800 */
[----:B------:R-:W4:Y:S01]  /*0a70*/  S2R R14, SR_CTAID.Y ;  /* 0x00000000000e7919 */ /* 0x000f220000002600 */
[----:B------:R-:W-:Y:S01]  /*0a80*/  ULDC UR6, c[0x0][0x28c] ;  /* 0x0000a30000067ab9 */ /* 0x000fe20000000800 */
[----:B------:R-:W-:Y:S01]  /*0a90*/  ISETP.NE.AND P0, PT, R8, 0x2, PT ;  /* 0x000000020800780c */ /* 0x000fe20003f05270 */
[----:B------:R-:W-:Y:S01]  /*0aa0*/  UIADD3 UR6, UR6, 0x1f, URZ ;  /* 0x0000001f06067890 */ /* 0x000fe2000fffe03f */
[----:B012---:R-:W0:Y:S01]  /*0ab0*/  S2R R6, SR_CTAID.X ;  /* 0x0000000000067919 */ /* 0x007e220000002500 */
[----:B------:R-:W-:Y:S01]  /*0ac0*/  IMAD.MOV.U32 R7, RZ, RZ, RZ ;  /* 0x000000ffff077224 */ /* 0x000fe200078e00ff */
[----:B------:R-:W-:Y:S01]  /*0ad0*/  UMOV UR38, URZ ;  /* 0x0000003f00267c82 */ /* 0x000fe20008000000 */
[----:B------:R-:W-:Y:S01]  /*0ae0*/  USHF.R.S32.HI UR7, URZ, 0x1f, UR6 ;  /* 0x0000001f3f077899 */ /* 0x000fe20008011406 */
[----:B------:R-:W-:Y:S01]  /*0af0*/  UMOV UR39, URZ ;  /* 0x0000003f00277c82 */ /* 0x000fe20008000000 */
[----:B------:R-:W-:-:S02]  /*0b00*/  ULDC.64 UR8, c[0x0][0x650] ;  /* 0x0001940000087ab9 */ /* 0x000fc40000000a00 */
[----:B------:R-:W-:-:S04]  /*0b10*/  ULEA.HI UR7, UR7, UR6, URZ, 0x5 ;  /* 0x0000000607077291 */ /* 0x000fc8000f8f283f */
[----:B------:R-:W-:Y:S01]  /*0b20*/  USHF.R.S32.HI UR40, URZ, 0x5, UR7 ;  /* 0x000000053f287899 */ /* 0x000fe20008011407 */
[----:B---3--:R-:W-:-:S13]  /*0b30*/  ISETP.NE.AND P1, PT, R2, 0x1, PT ;  /* 0x000000010200780c */ /* 0x008fda0003f25270 */
[----:B------:R-:W0:Y:S01]  /*0b40*/  @P1 LDC R19, c[0x0][0x10] ;  /* 0x00000400ff131b82 */ /* 0x000e220000000800 */
[----:B----4-:R-:W-:Y:S02]  /*0b50*/  @P1 IMAD.MOV.U32 R8, RZ, RZ, R14 ;  /* 0x000000ffff081224 */ /* 0x010fe400078e000e */
[----:B------:R-:W-:Y:S02]  /*0b60*/  @P1 IMAD.MOV.U32 R9, RZ, RZ, RZ ;  /* 0x000000ffff091224 */ /* 0x000fe400078e00ff */
[----:B------:R-:W-:-:S03]  /*0b70*/  @P1 IMAD.MOV.U32 R17, RZ, RZ, RZ ;  /* 0x000000ffff111224 */ /* 0x000fc600078e00ff */
[----:B------:R-:W1:Y:S01]  /*0b80*/  @!P1 LDC R11, c[0x0][0xc] ;  /* 0x00000300ff0b9b82 */ /* 0x000e620000000800 */
[----:B------:R-:W-:Y:S01]  /*0b90*/  ULDC UR4, c[0x0][0xc] ;  /* 0x0000030000047ab9 */ /* 0x000fe20000000800 */
[----:B------:R-:W-:Y:S02]  /*0ba0*/  ULDC UR5, c[0x0][0x10] ;  /* 0x0000040000057ab9 */ /* 0x000fe40000000800 */
[----:B------:R-:W-:-:S04]  /*0bb0*/  UIMAD.WIDE.U32 UR4, UR4, UR5, URZ ;  /* 0x00000005040472a5 */ /* 0x000fc8000f8e003f */
[----:B------:R-:W2:Y:S01]  /*0bc0*/  LDC R2, c[0x0][0x14] ;  /* 0x00000500ff027b82 */ /* 0x000ea20000000800 */
[----:B0-----:R-:W-:-:S04]  /*0bd0*/  @P1 IMAD.WIDE.U32 R18, R6, R19, R8 ;  /* 0x0000001306121225 */ /* 0x001fc800078e0008 */
[----:B------:R-:W-:Y:S02]  /*0be0*/  @P1 IMAD.IADD R17, R19, 0x1, R17 ;  /* 0x0000000113111824 */ /* 0x000fe400078e0211 */
[----:B-1----:R-:W-:-:S04]  /*0bf0*/  @!P1 IMAD.WIDE.U32 R8, R11, R14, R6 ;  /* 0x0000000e0b089225 */ /* 0x002fc800078e0006 */
[----:B------:R-:W-:Y:S02]  /*0c00*/  @!P1 IMAD.MOV.U32 R18, RZ, RZ, R8 ;  /* 0x000000ffff129224 */ /* 0x000fe400078e0008 */
[----:B------:R-:W-:Y:S02]  /*0c10*/  @!P1 IMAD.MOV.U32 R17, RZ, RZ, R9 ;  /* 0x000000ffff119224 */ /* 0x000fe400078e0009 */
[----:B--2---:R-:W-:-:S04]  /*0c20*/  IMAD.WIDE.U32 R12, R2, UR4, RZ ;  /* 0x00000004020c7c25 */ /* 0x004fc8000f8e00ff */
[----:B------:R-:W-:Y:S01]  /*0c30*/  IMAD R23, R2, UR5, RZ ;  /* 0x0000000502177c24 */ /* 0x000fe2000f8e02ff */
[----:B------:R0:W-:Y:S03]  /*0c40*/  STL.64 [R1], R12 ;  /* 0x0000000c01007387 */ /* 0x0001e60000100a00 */
[----:B------:R-:W-:Y:S01]  /*0c50*/  IMAD.IADD R23, R13, 0x1, R23 ;  /* 0x000000010d177824 */ /* 0x000fe200078e0217 */
[----:B------:R-:W-:Y:S06]  /*0c60*/  @P0 BRA `(.L_x_10) ;  /* 0x0000000000240947 */ /* 0x000fec0003800000 */
[----:B------:R-:W-:Y:S01]  /*0c70*/  USHF.R.U32.HI UR4, URZ, 0x1, UR40 ;  /* 0x000000013f047899 */ /* 0x000fe20008011628 */
[----:B------:R-:W-:Y:S01]  /*0c80*/  IADD3 R18, P0, R18, R12, RZ ;  /* 0x0000000c12127210 */ /* 0x000fe20007f1e0ff */
[----:B------:R-:W-:Y:S02]  /*0c90*/  UISETP.GE.U32.AND UP0, UPT, UR40, 0xe, UPT ;  /* 0x0000000e2800788c */ /* 0x000fe4000bf06070 */
[----:B------:R-:W-:Y:S02]  /*0ca0*/  UIMAD.WIDE.U32 UR4, UR4, -0x6db6db6d, URZ ;  /* 0x92492493040478a5 */ /* 0x000fe4000f8e003f */
[----:B------:R-:W-:Y:S01]  /*0cb0*/  IMAD.X R17, R23, 0x1, R17, P0 ;  /* 0x0000000117117824 */ /* 0x000fe200000e0611 */
[----:B------:R-:W-:Y:S01]  /*0cc0*/  UMOV UR39, URZ ;  /* 0x0000003f00277c82 */ /* 0x000fe20008000000 */
[----:B------:R-:W-:-:S04]  /*0cd0*/  USHF.R.U32.HI UR4, URZ, 0x2, UR5 ;  /* 0x000000023f047899 */ /* 0x000fc80008011605 */
[----:B------:R-:W-:Y:S02]  /*0ce0*/  UIMAD UR38, UR4, -0xe, UR40 ;  /* 0xfffffff2042678a4 */ /* 0x000fe4000f8e0228 */
[----:B------:R-:W-:-:S12]  /*0cf0*/  @UP0 ULOP3.LUT UR39, UR4, 0x1, URZ, 0xc0, !UPT ;  /* 0x0000000104270892 */ /* 0x000fd8000f8ec03f */
.L_x_10:
[----:B------:R-:W-:Y:S01]  /*0d00*/  ISETP.GE.U32.AND P0, PT, R18, UR8, PT ;  /* 0x0000000812007c0c */ /* 0x000fe2000bf06070 */
[----:B------:R-:W-:Y:S01]  /*0d10*/  IMAD.MOV.U32 R19, RZ, RZ, -0x1 ;  /* 0xffffffffff137424 */ /* 0x000fe200078e00ff */
[----:B------:R-:W-:Y:S01]  /*0d20*/  PRMT R8, RZ, 0x7610, R8 ;  /* 0x00007610ff087816 */ /* 0x000fe20000000008 */
[----:B------:R-:W-:Y:S01]  /*0d30*/  IMAD.MOV.U32 R22, RZ, RZ, -0x1 ;  /* 0xffffffffff167424 */ /* 0x000fe200078e00ff */
[----:B------:R-:W-:Y:S01]  /*0d40*/  ISETP.GE.U32.AND.EX P0, PT, R17, UR9, PT, P0 ;  /* 0x0000000911007c0c */ /* 0x000fe2000bf06100 */
[----:B------:R-:W-:-:S12]  /*0d50*/  IMAD.MOV.U32 R2, RZ, RZ, -0x1 ;  /* 0xffffffffff027424 */ /* 0x000fd800078e00ff */
[----:B------:R-:W-:Y:S05]  /*0d60*/  @P0 BRA `(.L_x_11) ;  /* 0x00000004005c0947 */ /* 0x000fea0003800000 */
[----:B------:R-:W1:Y:S01]  /*0d70*/  LDC.64 R20, c[0x0][0x628] ;  /* 0x00018a00ff147b82 */ /* 0x000e620000000a00 */
[----:B------:R-:W-:Y:S02]  /*0d80*/  IMAD.MOV.U32 R8, RZ, RZ, R18 ;  /* 0x000000ffff087224 */ /* 0x000fe400078e0012 */
[----:B------:R-:W-:-:S05]  /*0d90*/  IMAD.MOV.U32 R9, RZ, RZ, R17 ;  /* 0x000000ffff097224 */ /* 0x000fca00078e0011 */
[----:B------:R-:W2:Y:S08]  /*0da0*/  LDC R2, c[0x0][0x630] ;  /* 0x00018c00ff027b82 */ /* 0x000eb00000000800 */
[----:B------:R-:W3:Y:S01]  /*0db0*/  LDC.64 R24, c[0x0][0x620] ;  /* 0x00018800ff187b82 */ /* 0x000ee20000000a00 */
[----:B-1----:R-:W-:-:S04]  /*0dc0*/  ISETP.NE.U32.AND P0, PT, R20, RZ, PT ;  /* 0x000000ff1400720c */ /* 0x002fc80003f05070 */
[----:B------:R-:W-:-:S13]  /*0dd0*/  ISETP.NE.AND.EX P0, PT, R21, RZ, PT, P0 ;  /* 0x000000ff1500720c */ /* 0x000fda0003f05300 */
[----:B--23--:R-:W-:Y:S05]  /*0de0*/  @!P0 BRA `(.L_x_12) ;  /* 0x0000000000288947 */ /* 0x00cfea0003800000 */
[----:B0-----:R-:W0:Y:S02]  /*0df0*/  LDC R13, c[0x0][0x634] ;  /* 0x00018d00ff0d7b82 */ /* 0x001e240000000800 */
[----:B0-----:R-:W-:-:S05]  /*0e00*/  IADD3 R13, P0, R18, R13, RZ ;  /* 0x0000000d120d7210 */ /* 0x001fca0007f1e0ff */
[----:B------:R-:W-:-:S04]  /*0e10*/  IMAD.X R15, RZ, RZ, R17, P0 ;  /* 0x000000ffff0f7224 */ /* 0x000fc800000e0611 */
[----:B------:R-:W-:-:S04]  /*0e20*/  IMAD.WIDE.U32 R8, R15, R20, RZ ;  /* 0x000000140f087225 */ /* 0x000fc800078e00ff */
[----:B------:R-:W-:-:S04]  /*0e30*/  IMAD.WIDE.U32 R10, P0, R13, R21, R8 ;  /* 0x000000150d0a7225 */ /* 0x000fc80007800008 */
[----:B------:R-:W-:-:S04]  /*0e40*/  IMAD.WIDE.U32 R8, R13, R20, RZ ;  /* 0x000000140d087225 */ /* 0x000fc800078e00ff */
[----:B------:R-:W-:Y:S01]  /*0e50*/  IMAD.X R13, RZ, RZ, RZ, P0 ;  /* 0x000000ffff0d7224 */ /* 0x000fe200000e06ff */
[----:B------:R-:W-:Y:S01]  /*0e60*/  IADD3 RZ, P0, R9, R10, RZ ;  /* 0x0000000a09ff7210 */ /* 0x000fe20007f1e0ff */
[----:B------:R-:W-:-:S04]  /*0e70*/  IMAD.MOV.U32 R12, RZ, RZ, R11 ;  /* 0x000000ffff0c7224 */ /* 0x000fc800078e000b */
[----:B------:R-:W-:-:S08]  /*0e80*/  IMAD.WIDE.U32.X R8, R15, R21, R12, P0 ;  /* 0x000000150f087225 */ /* 0x000fd000000e040c */
.L_x_12:
[-CC-:B------:R-:W-:Y:S01]  /*0e90*/  SHF.R.U64 R31, R8, R2.reuse, R9.reuse ;  /* 0x00000002081f7219 */ /* 0x180fe20000001209 */
[----:B0-----:R-:W0:Y:S01]  /*0ea0*/  LDC R12, c[0x0][0x618] ;  /* 0x00018600ff0c7b82 */ /* 0x001e220000000800 */
[----:B------:R-:W-:Y:S01]  /*0eb0*/  SHF.R.U32.HI R7, RZ, R2, R9 ;  /* 0x00000002ff077219 */ /* 0x000fe20000011609 */
[----:B------:R-:W-:Y:S01]  /*0ec0*/  ULDC UR4, c[0x0][0x150] ;  /* 0x0000540000047ab9 */ /* 0x000fe20000000800 */
[----:B------:R-:W-:Y:S01]  /*0ed0*/  IADD3 R11, P0, RZ, -R31, RZ ;  /* 0x8000001fff0b7210 */ /* 0x000fe20007f1e0ff */
[----:B------:R-:W-:Y:S01]  /*0ee0*/  IMAD.MOV.U32 R19, RZ, RZ, R17 ;  /* 0x000000ffff137224 */ /* 0x000fe200078e0011 */
[----:B------:R-:W-:-:S03]  /*0ef0*/  I2FP.F32.U32 R2, R6 ;  /* 0x0000000600027245 */ /* 0x000fc60000201000 */
[----:B------:R-:W1:Y:S01]  /*0f00*/  LDC.64 R26, c[0x0][0x640] ;  /* 0x00019000ff1a7b82 */ /* 0x000e620000000a00 */
[----:B------:R-:W-:Y:S02]  /*0f10*/  IMAD.X R13, RZ, RZ, ~R7, P0 ;  /* 0x000000ffff0d7224 */ /* 0x000fe400000e0e07 */
[----:B------:R-:W-:Y:S01]  /*0f20*/  FMUL R2, R2, UR4 ;  /* 0x0000000402027c20 */ /* 0x000fe20008400000 */
[----:B------:R-:W-:Y:S01]  /*0f30*/  IMAD.WIDE.U32 R8, R11, R24, R18 ;  /* 0x000000180b087225 */ /* 0x000fe200078e0012 */
[----:B------:R-:W-:-:S03]  /*0f40*/  ULDC UR4, c[0x0][0x154] ;  /* 0x0000550000047ab9 */ /* 0x000fc60000000800 */
[----:B------:R-:W-:Y:S01]  /*0f50*/  IMAD R10, R13, R24, RZ ;  /* 0x000000180d0a7224 */ /* 0x000fe200078e02ff */
[----:B------:R-:W2:Y:S01]  /*0f60*/  LDC R7, c[0x0][0x144] ;  /* 0x00005100ff077b82 */ /* 0x000ea20000000800 */
[----:B------:R-:W3:Y:S02]  /*0f70*/  F2I.U32.TRUNC.NTZ R2, R2 ;  /* 0x0000000200027305 */ /* 0x000ee4000020f000 */
[----:B------:R-:W-:-:S04]  /*0f80*/  IMAD R11, R11, R25, R10 ;  /* 0x000000190b0b7224 */ /* 0x000fc800078e020a */
[----:B------:R-:W-:Y:S01]  /*0f90*/  IMAD.IADD R9, R9, 0x1, R11 ;  /* 0x0000000109097824 */ /* 0x000fe200078e020b */
[----:B------:R-:W4:Y:S01]  /*0fa0*/  LDC R22, c[0x0][0x608] ;  /* 0x00018200ff167b82 */ /* 0x000f220000000800 */
[----:B------:R-:W-:-:S03]  /*0fb0*/  IMAD.MOV.U32 R11, RZ, RZ, -0x1 ;  /* 0xffffffffff0b7424 */ /* 0x000fc600078e00ff */
[--C-:B0-----:R-:W-:Y:S02]  /*0fc0*/  SHF.R.U64 R20, R8, R12, R9.reuse ;  /* 0x0000000c08147219 */ /* 0x101fe40000001209 */
[----:B------:R-:W-:Y:S02]  /*0fd0*/  I2FP.F32.U32 R8, R14 ;  /* 0x0000000e00087245 */ /* 0x000fe40000201000 */
[----:B------:R-:W0:Y:S01]  /*0fe0*/  LDC R24, c[0x0][0x658] ;  /* 0x00019600ff187b82 */ /* 0x000e220000000800 */
[----:B-1----:R-:W-:Y:S01]  /*0ff0*/  ISETP.NE.U32.AND P0, PT, R26, RZ, PT ;  /* 0x000000ff1a00720c */ /* 0x002fe20003f05070 */
[----:B---3--:R-:W-:Y:S02]  /*1000*/  IMAD.MOV R10, RZ, RZ, -R2 ;  /* 0x000000ffff0a7224 */ /* 0x008fe400078e0a02 */
[----:B------:R-:W-:Y:S01]  /*1010*/  FMUL R8, R8, UR4 ;  /* 0x0000000408087c20 */ /* 0x000fe20008400000 */
[----:B------:R-:W-:Y:S02]  /*1020*/  SHF.R.U32.HI R9, RZ, R12, R9 ;  /* 0x0000000cff097219 */ /* 0x000fe40000011609 */
[----:B------:R-:W-:Y:S01]  /*1030*/  ISETP.NE.AND.EX P0, PT, R27, RZ, PT, P0 ;  /* 0x000000ff1b00720c */ /* 0x000fe20003f05300 */
[----:B------:R1:W3:Y:S01]  /*1040*/  F2I.U32.TRUNC.NTZ R15, R8 ;  /* 0x00000008000f7305 */ /* 0x0002e2000020f000 */
[----:B------:R-:W1:Y:S01]  /*1050*/  LDC R19, c[0x0][0x148] ;  /* 0x00005200ff137b82 */ /* 0x000e620000000800 */
[----:B--2---:R-:W-:-:S07]  /*1060*/  IMAD R2, R7, R10, R6 ;  /* 0x0000000a07027224 */ /* 0x004fce00078e0206 */
[----:B------:R-:W2:Y:S01]  /*1070*/  LDC R25, c[0x0][0x600] ;  /* 0x00018000ff197b82 */ /* 0x000ea20000000800 */
[-CC-:B----4-:R-:W-:Y:S02]  /*1080*/  SHF.R.U64 R32, R20, R22.reuse, R9.reuse ;  /* 0x0000001614207219 */ /* 0x190fe40000001209 */
[----:B------:R-:W-:Y:S01]  /*1090*/  SHF.R.U32.HI R7, RZ, R22, R9 ;  /* 0x00000016ff077219 */ /* 0x000fe20000011609 */
[----:B------:R-:W-:-:S04]  /*10a0*/  IMAD.MOV.U32 R9, RZ, RZ, 0x1 ;  /* 0x00000001ff097424 */ /* 0x000fc800078e00ff */
[----:B------:R-:W4:Y:S01]  /*10b0*/  LDC R28, c[0x0][0x648] ;  /* 0x00019200ff1c7b82 */ /* 0x000f220000000800 */
[-C--:B0-----:R-:W-:Y:S02]  /*10c0*/  SHF.L.U32 R6, R11, R24.reuse, RZ ;  /* 0x000000180b067219 */ /* 0x081fe400000006ff */
[--C-:B------:R-:W-:Y:S02]  /*10d0*/  SHF.R.U64 R22, R32, R24, R7.reuse ;  /* 0x0000001820167219 */ /* 0x100fe40000001207 */
[----:B------:R-:W-:Y:S02]  /*10e0*/  LOP3.LUT R13, RZ, R6, RZ, 0x33, !PT ;  /* 0x00000006ff0d7212 */ /* 0x000fe400078e33ff */
[-C--:B------:R-:W-:Y:S01]  /*10f0*/  SHF.R.U32.HI R7, RZ, R24.reuse, R7 ;  /* 0x00000018ff077219 */ /* 0x080fe20000011607 */
[----:B------:R-:W0:Y:S01]  /*1100*/  LDC R29, c[0x0][0x638] ;  /* 0x00018e00ff1d7b82 */ /* 0x000e220000000800 */
[----:B------:R-:W-:Y:S01]  /*1110*/  SHF.L.U32 R12, R9, R24, RZ ;  /* 0x00000018090c7219 */ /* 0x000fe200000006ff */
[----:B------:R-:W-:-:S06]  /*1120*/  IMAD.MOV.U32 R6, RZ, RZ, R22 ;  /* 0x000000ffff067224 */ /* 0x000fcc00078e0016 */
[----:B------:R-:W0:Y:S01]  /*1130*/  LDC R30, c[0x0][0x610] ;  /* 0x00018400ff1e7b82 */ /* 0x000e220000000800 */
[----:B-1-3--:R-:W-:Y:S05]  /*1140*/  @!P0 BRA `(.L_x_13) ;  /* 0x0000000000288947 */ /* 0x00afea0003800000 */
[----:B------:R-:W1:Y:S02]  /*1150*/  LDC R11, c[0x0][0x64c] ;  /* 0x00019300ff0b7b82 */ /* 0x000e640000000800 */
[----:B-1----:R-:W-:-:S05]  /*1160*/  IADD3 R11, P0, R22, R11, RZ ;  /* 0x0000000b160b7210 */ /* 0x002fca0007f1e0ff */
        /* <DEDUP_REMOVED lines=8> */
.L_x_13:
[----:B----4-:R-:W-:Y:S01]  /*11f0*/  SHF.R.U64 R6, R6, R28, R7 ;  /* 0x0000001c06067219 */ /* 0x010fe20000001207 */
[----:B--2---:R-:W-:Y:S01]  /*1200*/  VIADD R7, R25, 0xffffffff ;  /* 0xffffffff19077836 */ /* 0x004fe20000000000 */
[----:B------:R-:W-:Y:S01]  /*1210*/  LOP3.LUT R13, R32, R13, RZ, 0xc0, !PT ;  /* 0x0000000d200d7212 */ /* 0x000fe200078ec0ff */
[----:B------:R-:W-:Y:S02]  /*1220*/  IMAD.MOV R15, RZ, RZ, -R15 ;  /* 0x000000ffff0f7224 */ /* 0x000fe400078e0a0f */
[----:B------:R-:W-:Y:S01]  /*1230*/  IMAD.MOV R8, RZ, RZ, -R6 ;  /* 0x000000ffff087224 */ /* 0x000fe200078e0a06 */
[----:B------:R-:W-:Y:S01]  /*1240*/  LOP3.LUT R7, R20, R7, RZ, 0xc0, !PT ;  /* 0x0000000714077212 */ /* 0x000fe200078ec0ff */
[----:B------:R-:W-:Y:S02]  /*1250*/  IMAD R13, R12, R6, R13 ;  /* 0x000000060c0d7224 */ /* 0x000fe400078e020d */
[----:B------:R-:W-:Y:S02]  /*1260*/  @P1 IMAD R2, R19, R15, R14 ;  /* 0x0000000f13021224 */ /* 0x000fe400078e020e */
[----:B0-----:R-:W-:-:S02]  /*1270*/  IMAD R6, R8, R29, R22 ;  /* 0x0000001d08067224 */ /* 0x001fc400078e0216 */
[----:B------:R-:W-:Y:S02]  /*1280*/  IMAD R2, R13, R30, R2 ;  /* 0x0000001e0d027224 */ /* 0x000fe400078e0202 */
[----:B------:R-:W-:Y:S02]  /*1290*/  IMAD R19, R6, R25, R7 ;  /* 0x0000001906137224 */ /* 0x000fe400078e0207 */
[----:B------:R-:W-:-:S03]  /*12a0*/  IMAD.MOV.U32 R8, RZ, RZ, 0x1 ;  /* 0x00000001ff087424 */ /* 0x000fc600078e00ff */
[----:B------:R-:W-:Y:S02]  /*12b0*/  SEL R22, R19, R2, !P1 ;  /* 0x0000000213167207 */ /* 0x000fe40004800000 */
[----:B------:R-:W-:Y:S01]  /*12c0*/  SEL R19, R2, R19, !P1 ;  /* 0x0000001302137207 */ /* 0x000fe20004800000 */
[----:B------:R-:W-:-:S07]  /*12d0*/  IMAD.MOV.U32 R2, RZ, RZ, R31 ;  /* 0x000000ffff027224 */ /* 0x000fce00078e001f */
.L_x_11:
[----:B------:R-:W-:Y:S05]  /*12e0*/  @!P2 BRA `(.L_x_14) ;  /* 0x000000380010a947 */ /* 0x000fea0003800000 */
[----:B------:R-:W-:-:S13]  /*12f0*/  ISETP.GT.U32.AND P0, PT, R33, 0x1, PT ;  /* 0x000000012100780c */ /* 0x000fda0003f04070 */
[----:B------:R-:W-:Y:S05]  /*1300*/  @P0 EXIT ;  /* 0x000000000000094d */ /* 0x000fea0003800000 */
.L_x_15:
[----:B------:R-:W-:-:S08]  /*1310*/  NOP ;  /* 0x0000000000007918 */ /* 0x000fd00000000000 */
[----:B------:R-:W1:Y:S02]  /*1320*/  USETMAXREG.TRY_ALLOC.CTAPOOL UP0, 0xe8 ;  /* 0x000000e8000079c8 */ /* 0x000e640008000600 */
[----:B-1----:R-:W-:-:S13]  /*1330*/  PLOP3.LUT P0, PT, PT, PT, UP0, 0x80, 0x0 ;  /* 0x000000000000781c */ /* 0x002fda0003f0f008 */
[----:B------:R-:W-:Y:S05]  /*1340*/  @!P0 BRA `(.L_x_15) ;  /* 0xfffffffc00f08947 */ /* 0x000fea000383ffff */
[----:B------:R-:W-:-:S13]  /*1350*/  LOP3.LUT P0, RZ, R8, 0xff, RZ, 0xc0, !PT ;  /* 0x000000ff08ff7812 */ /* 0x000fda000780c0ff */
[----:B------:R-:W-:Y:S05]  /*1360*/  @!P0 EXIT ;  /* 0x000000000000894d */ /* 0x000fea0003800000 */
[----:B------:R-:W1:Y:S01]  /*1370*/  S2UR UR4, SR_CgaCtaId ;  /* 0x00000000000479c3 */ /* 0x000e620000008800 */
[----:B------:R-:W-:Y:S01]  /*1380*/  VIADD R6, R5, 0xffffffff ;  /* 0xffffffff05067836 */ /* 0x000fe20000000000 */
[----:B------:R-:W-:Y:S01]  /*1390*/  SHF.R.S32.HI R0, RZ, 0x1f, R3 ;  /* 0x0000001fff007819 */ /* 0x000fe20000011403 */
[----:B------:R-:W-:Y:S01]  /*13a0*/  UMOV UR41, 0x400 ;  /* 0x0000040000297882 */ /* 0x000fe20000000000 */
[----:B------:R-:W-:Y:S01]  /*13b0*/  UISETP.LT.AND UP0, UPT, UR40, 0x1, UPT ;  /* 0x000000012800788c */ /* 0x000fe2000bf01270 */
[----:B------:R-:W-:Y:S01]  /*13c0*/  LOP3.LUT R70, R16, 0x1, RZ, 0xfc, !PT ;  /* 0x0000000110467812 */ /* 0x000fe200078efcff */
[----:B------:R-:W-:Y:S01]  /*13d0*/  ULDC UR6, c[0x0][0x284] ;  /* 0x0000a10000067ab9 */ /* 0x000fe20000000800 */
[----:B------:R-:W-:Y:S01]  /*13e0*/  R2UR UR42, R6 ;  /* 0x00000000062a72ca */ /* 0x000fe200000e0000 */
[----:B------:R-:W-:Y:S01]  /*13f0*/  USEL UR43, UR40, 0x1, UP0 ;  /* 0x00000001282b7887 */ /* 0x000fe20008000000 */
[CC--:B------:R-:W-:Y:S01]  /*1400*/  LEA.HI R4, R0.reuse, R3.reuse, RZ, 0x2 ;  /* 0x0000000300047211 */ /* 0x0c0fe200078f10ff */
[----:B------:R-:W-:Y:S01]  /*1410*/  USHF.L.U32 UR46, UR40, 0x1, URZ ;  /* 0x00000001282e7899 */ /* 0x000fe2000800063f */
[----:B------:R-:W-:Y:S01]  /*1420*/  LEA.HI R0, R0, R3, RZ, 0x5 ;  /* 0x0000000300007211 */ /* 0x000fe200078f28ff */
[----:B------:R-:W-:Y:S01]  /*1430*/  UIADD3 UR43, -UR43, UR40, URZ ;  /* 0x000000282b2b7290 */ /* 0x000fe2000fffe13f */
[----:B------:R-:W-:-:S02]  /*1440*/  SHF.R.S32.HI R58, RZ, 0x2, R4 ;  /* 0x00000002ff3a7819 */ /* 0x000fc40000011404 */
[----:B------:R-:W-:Y:S02]  /*1450*/  SHF.R.S32.HI R5, RZ, 0x1f, R4 ;  /* 0x0000001fff057819 */ /* 0x000fe40000011404 */
[----:B------:R-:W-:Y:S02]  /*1460*/  LOP3.LUT R60, R4, 0xfffffffc, RZ, 0xc0, !PT ;  /* 0xfffffffc043c7812 */ /* 0x000fe400078ec0ff */
[----:B------:R-:W-:Y:S01]  /*1470*/  LEA.HI R5, R5, R58, RZ, 0x3 ;  /* 0x0000003a05057211 */ /* 0x000fe200078f18ff */
[----:B------:R-:W-:Y:S01]  /*1480*/  USHF.L.U32 UR42, UR42, 0x3, URZ ;  /* 0x000000032a2a7899 */ /* 0x000fe2000800063f */
[----:B------:R-:W-:Y:S01]  /*1490*/  ISETP.NE.AND P0, PT, R6, RZ, PT ;  /* 0x000000ff0600720c */ /* 0x000fe20003f05270 */
[----:B------:R-:W-:Y:S01]  /*14a0*/  IMAD.IADD R60, R3, 0x1, -R60 ;  /* 0x00000001033c7824 */ /* 0x000fe200078e0a3c */
[----:B------:R-:W-:Y:S01]  /*14b0*/  LOP3.LUT R5, R5, 0xfffffff8, RZ, 0xc0, !PT ;  /* 0xfffffff805057812 */ /* 0x000fe200078ec0ff */
[----:B-1----:R-:W-:Y:S01]  /*14c0*/  ULEA UR41, UR4, UR41, 0x18 ;  /* 0x0000002904297291 */ /* 0x002fe2000f8ec03f */
[----:B------:R-:W-:Y:S01]  /*14d0*/  SEL R71, RZ, 0x1, P0 ;  /* 0x00000001ff477807 */ /* 0x000fe20000000000 */
[----:B------:R-:W-:-:S02]  /*14e0*/  IMAD.U32 R62, RZ, RZ, UR42 ;  /* 0x0000002aff3e7e24 */ /* 0x000fc4000f8e00ff */
[----:B------:R-:W-:Y:S01]  /*14f0*/  UIADD3 UR47, UR41, 0xf0, URZ ;  /* 0x000000f0292f7890 */ /* 0x000fe2000fffe03f */
[----:B------:R-:W-:Y:S01]  /*1500*/  IMAD.IADD R58, R58, 0x1, -R5 ;  /* 0x000000013a3a7824 */ /* 0x000fe200078e0a05 */
[----:B------:R-:W-:Y:S01]  /*1510*/  UIADD3 UR4, UR41, 0x200, URZ ;  /* 0x0000020029047890 */ /* 0x000fe2000fffe03f */
[----:B------:R-:W-:Y:S01]  /*1520*/  SHF.R.S32.HI R5, RZ, 0x5, R0 ;  /* 0x00000005ff057819 */ /* 0x000fe20000011400 */
[----:B------:R-:W-:Y:S01]  /*1530*/  UIADD3 UR5, UR41, 0x1c200, URZ ;  /* 0x0001c20029057890 */ /* 0x000fe2000fffe03f */
[C---:B------:R-:W-:Y:S01]  /*1540*/  LOP3.LUT R64, R62.reuse, 0x8, RZ, 0xc0, !PT ;  /* 0x000000083e407812 */ /* 0x040fe200078ec0ff */
[----:B------:R-:W-:Y:S01]  /*1550*/  USHF.R.U32.HI UR4, URZ, 0x4, UR4 ;  /* 0x000000043f047899 */ /* 0x000fe20008011604 */
[--C-:B------:R-:W-:Y:S01]  /*1560*/  SHF.R.S32.HI R59, RZ, 0x1f, R58.reuse ;  /* 0x0000001fff3b7819 */ /* 0x100fe2000001143a */
[----:B------:R-:W-:Y:S01]  /*1570*/  USHF.R.U32.HI UR5, URZ, 0x4, UR5 ;  /* 0x000000043f057899 */ /* 0x000fe20008011605 */
[C-C-:B------:R-:W-:Y:S01]  /*1580*/  IMAD R65, R5.reuse, -0x10, -R58.reuse ;  /* 0xfffffff005417824 */ /* 0x140fe200078e0a3a */
[----:B------:R-:W-:Y:S01]  /*1590*/  ULOP3.LUT UR4, UR4, 0x3fff, URZ, 0xc0, !UPT ;  /* 0x00003fff04047892 */ /* 0x000fe2000f8ec03f */
[----:B------:R-:W-:Y:S01]  /*15a0*/  IMAD.U32 R61, RZ, RZ, UR47 ;  /* 0x0000002fff3d7e24 */ /* 0x000fe2000f8e00ff */
[----:B------:R-:W-:Y:S01]  /*15b0*/  ULOP3.LUT UR5, UR5, 0x3fff, URZ, 0xc0, !UPT ;  /* 0x00003fff05057892 */ /* 0x000fe2000f8ec03f */
[----:B------:R-:W-:Y:S01]  /*15c0*/  IMAD.WIDE R58, R5, 0x10, R58 ;  /* 0x00000010053a7825 */ /* 0x000fe200078e023a */
[----:B------:R-:W-:Y:S01]  /*15d0*/  LOP3.LUT R62, R62, 0x8, RZ, 0xc, !PT ;  /* 0x000000083e3e7812 */ /* 0x000fe200078e0cff */
[----:B------:R-:W-:Y:S01]  /*15e0*/  ULOP3.LUT UR44, UR4, 0x10000, URZ, 0xfc, !UPT ;  /* 0x00010000042c7892 */ /* 0x000fe2000f8efc3f */
[----:B------:R-:W-:Y:S01]  /*15f0*/  LOP3.LUT R64, R64, 0x18, RZ, 0x3c, !PT ;  /* 0x0000001840407812 */ /* 0x000fe200078e3cff */
[----:B------:R-:W-:Y:S01]  /*1600*/  VIADD R63, R61, UR42 ;  /* 0x0000002a3d3f7c36 */ /* 0x000fe20008000000 */
[----:B------:R-:W-:Y:S01]  /*1610*/  ULOP3.LUT UR45, UR5, 0x10000, URZ, 0xfc, !UPT ;  /* 0x00010000052d7892 */ /* 0x000fe2000f8efc3f */
[----:B------:R-:W-:-:S11]  /*1620*/  VIADD R65, R65, UR6 ;  /* 0x0000000641417c36 */ /* 0x000fd60008000000 */
.L_x_99:
[----:B------:R-:W-:Y:S01]  /*1630*/  SHF.L.U32 R0, R71, 0x1f, RZ ;  /* 0x0000001f47007819 */ /* 0x000fe200000006ff */
[----:B------:R-:W-:Y:S02]  /*1640*/  ULDC UR4, c[0x0][0x28c] ;  /* 0x0000a30000047ab9 */ /* 0x000fe40000000800 */
[----:B------:R-:W-:Y:S01]  /*1650*/  ISETP.LT.AND P1, PT, RZ, UR4, PT ;  /* 0x00000004ff007c0c */ /* 0x000fe2000bf21270 */
[----:B------:R-:W1:Y:S02]  /*1660*/  SYNCS.PHASECHK.TRANS64.TRYWAIT P0, [R61+UR42], R0 ;  /* 0x000000003d0075a7 */ /* 0x000e64000800016a */
[----:B01-34-:R-:W-:Y:S10]  /*1670*/  @!P0 BRA `(.L_x_16) ;  /* 0x0000004800888947 */ /* 0x01bff40003800000 */
.L_x_131:
[----:B------:R-:W-:Y:S05]  /*1680*/  @P1 BRA `(.L_x_17) ;  /* 0x0000000000401947 */ /* 0x000fea0003800000 */
[----:B-1----:R-:W-:Y:S01]  /*1690*/  MOV R0, 0x0 ;  /* 0x0000000000007802 */ /* 0x002fe20000000f00 */
[----:B------:R-:W-:Y:S01]  /*16a0*/  ULDC.64 UR4, c[0x4][0x68] ;  /* 0x01001a0000047ab9 */ /* 0x000fe20000000a00 */
[----:B------:R-:W-:Y:S01]  /*16b0*/  ULDC.64 UR6, c[0x4][0x8] ;  /* 0x0100020000067ab9 */ /* 0x000fe20000000a00 */
[----:B------:R-:W-:Y:S01]  /*16c0*/  IMAD.U32 R4, RZ, RZ, UR4 ;  /* 0x00000004ff047e24 */ /* 0x000fe2000f8e00ff */
[----:B------:R1:W2:Y:S01]  /*16d0*/  LDC.64 R14, c[0x4][R0] ;  /* 0x01000000000e7b82 */ /* 0x0002a20000000a00 */
[----:B------:R-:W-:Y:S01]  /*16e0*/  IMAD.U32 R5, RZ, RZ, UR5 ;  /* 0x00000005ff057e24 */ /* 0x000fe2000f8e00ff */
[----:B------:R-:W-:Y:S01]  /*16f0*/  ULDC.64 UR4, c[0x4][0x70] ;  /* 0x01001c0000047ab9 */ /* 0x000fe20000000a00 */
[----:B------:R-:W-:Y:S02]  /*1700*/  IMAD.U32 R10, RZ, RZ, UR6 ;  /* 0x00000006ff0a7e24 */ /* 0x000fe4000f8e00ff */
[----:B------:R-:W-:Y:S02]  /*1710*/  IMAD.U32 R6, RZ, RZ, UR4 ;  /* 0x00000004ff067e24 */ /* 0x000fe4000f8e00ff */
[----:B------:R-:W-:-:S02]  /*1720*/  IMAD.U32 R7, RZ, RZ, UR5 ;  /* 0x00000005ff077e24 */ /* 0x000fc4000f8e00ff */
[----:B------:R-:W-:Y:S02]  /*1730*/  IMAD.U32 R11, RZ, RZ, UR7 ;  /* 0x00000007ff0b7e24 */ /* 0x000fe4000f8e00ff */
[----:B------:R-:W-:Y:S02]  /*1740*/  IMAD.MOV.U32 R8, RZ, RZ, 0x1e1 ;  /* 0x000001e1ff087424 */ /* 0x000fe400078e00ff */
[----:B0-----:R-:W-:Y:S02]  /*1750*/  IMAD.MOV.U32 R12, RZ, RZ, 0x1 ;  /* 0x00000001ff0c7424 */ /* 0x001fe400078e00ff */
[----:B-1----:R-:W-:-:S07]  /*1760*/  IMAD.MOV.U32 R13, RZ, RZ, RZ ;  /* 0x000000ffff0d7224 */ /* 0x002fce00078e00ff */
[----:B------:R-:W-:-:S07]  /*1770*/  LEPC R20, `(.L_x_17) ;  /* 0x000000001014794e */ /* 0x000fce0000000000 */
[----:B--2--5:R-:W-:Y:S05]  /*1780*/  CALL.ABS.NOINC R14 ;  /* 0x000000000e007343 */ /* 0x024fea0003c00000 */
.L_x_17:
[----:B------:R-:W-:-:S13]  /*1790*/  ISETP.NE.AND P0, PT, R70, 0x3, PT ;  /* 0x000000034600780c */ /* 0x000fda0003f05270 */
[----:B------:R-:W-:Y:S05]  /*17a0*/  @!P0 BRA `(.L_x_18) ;  /* 0x0000000000048947 */ /* 0x000fea0003800000 */
[----:B------:R-:W-:Y:S01]  /*17b0*/  BPT.TRAP 0x1 ;  /* 0x000000040000795c */ /* 0x000fe20000300000 */
.L_x_18:
[----:B------:R-:W-:Y:S02]  /*17c0*/  IMAD.U32 R3, RZ, RZ, UR38 ;  /* 0x00000026ff037e24 */ /* 0x000fe4000f8e00ff */
[----:B-1----:R-:W-:-:S03]  /*17d0*/  IMAD.U32 R0, RZ, RZ, UR39 ;  /* 0x00000027ff007e24 */ /* 0x002fc6000f8e00ff */
[----:B------:R-:W-:Y:S02]  /*17e0*/  LEA R3, R3, UR41, 0x3 ;  /* 0x0000002903037c11 */ /* 0x000fe4000f8e18ff */
[----:B------:R-:W-:-:S04]  /*17f0*/  SHF.L.U32 R0, R0, 0x1f, RZ ;  /* 0x0000001f00007819 */ /* 0x000fc800000006ff */
[----:B------:R1:W2:Y:S01]  /*1800*/  SYNCS.PHASECHK.TRANS64.TRYWAIT P1, [R3+URZ], R0 ;  /* 0x00000000030075a7 */ /* 0x0002a2000802017f */
[----:B------:R-:W-:Y:S05]  /*1810*/  @!P0 BRA `(.L_x_19) ;  /* 0x0000000000048947 */ /* 0x000fea0003800000 */
[----:B------:R-:W-:Y:S01]  /*1820*/  BPT.TRAP 0x1 ;  /* 0x000000040000795c */ /* 0x000fe20000300000 */
.L_x_19:
[----:B--2---:R-:W-:Y:S05]  /*1830*/  @P1 BRA `(.L_x_20) ;  /* 0x0000000000081947 */ /* 0x004fea0003800000 */
[----:B------:R-:W2:Y:S02]  /*1840*/  SYNCS.PHASECHK.TRANS64.TRYWAIT P1, [R3+URZ], R0 ;  /* 0x00000000030075a7 */ /* 0x000ea4000802017f */
[----:B--2---:R-:W-:Y:S05]  /*1850*/  @!P1 BRA `(.L_x_21) ;  /* 0x0000004800249947 */ /* 0x004fea0003800000 */
.L_x_20:
[----:B------:R-:W-:Y:S05]  /*1860*/  WARPSYNC.ALL ;  /* 0x0000000000007948 */ /* 0x000fea0003800000 */
[----:B------:R-:W-:Y:S01]  /*1870*/  ULEA UR8, UR38, UR44, 0x9 ;  /* 0x0000002c26087291 */ /* 0x000fe2000f8e483f */
[----:B------:R-:W-:Y:S01]  /*1880*/  WARPGROUP.ARRIVE ;  /* 0x00000000000079c5 */ /* 0x000fe20000000000 */
[----:B------:R-:W-:Y:S01]  /*1890*/  ULEA UR9, UR38, UR45, 0x9 ;  /* 0x0000002d26097291 */ /* 0x000fe2000f8e483f */
[----:B-12---:R-:W-:Y:S01]  /*18a0*/  IMAD.U32 R0, RZ, RZ, UR43 ;  /* 0x0000002bff007e24 */ /* 0x006fe2000f8e00ff */
[----:B------:R-:W-:Y:S01]  /*18b0*/  UMOV UR5, 0x40000040 ;  /* 0x4000004000057882 */ /* 0x000fe20000000000 */
[----:B------:R-:W-:-:S02]  /*18c0*/  UMOV UR7, 0x40000040 ;  /* 0x4000004000077882 */ /* 0x000fc40000000000 */
[----:B------:R-:W-:Y:S01]  /*18d0*/  UMOV UR4, UR8 ;  /* 0x0000000800047c82 */ /* 0x000fe20008000000 */
[----:B------:R-:W-:Y:S01]  /*18e0*/  ISETP.GE.AND P1, PT, R0, 0x1, PT ;  /* 0x000000010000780c */ /* 0x000fe20003f26270 */
[----:B------:R-:W-:Y:S02]  /*18f0*/  UMOV UR6, UR9 ;  /* 0x0000000900067c82 */ /* 0x000fe40008000000 */
[----:B------:R-:W-:Y:S01]  /*1900*/  HGMMA.64x64x8.F32.TF32 R24, gdesc[UR4], RZ, !UPT, gsb0 ;  /* 0x04e00000041879f0 */ /* 0x000fe2000c0028ff */
[----:B------:R-:W-:Y:S02]  /*1910*/  UIADD3 UR4, UR8, 0x2, URZ ;  /* 0x0000000208047890 */ /* 0x000fe4000fffe03f */
[----:B------:R-:W-:Y:S01]  /*1920*/  UIADD3 UR6, UR9, 0x2, URZ ;  /* 0x0000000209067890 */ /* 0x000fe2000fffe03f */
[----:B------:R-:W-:Y:S01]  /*1930*/  UMOV UR5, 0x40000040 ;  /* 0x4000004000057882 */ /* 0x000fe20000000000 */
[----:B------:R-:W-:Y:S01]  /*1940*/  UMOV UR7, 0x40000040 ;  /* 0x4000004000077882 */ /* 0x000fe20000000000 */
[----:B------:R-:W-:-:S02]  /*1950*/  WARPGROUP.DEPBAR.LE gsb0, 0x0 ;  /* 0x00008000000079c5 */ /* 0x000fc40000010000 */
[----:B------:R-:W-:-:S06]  /*1960*/  WARPGROUP.ARRIVE ;  /* 0x00000000000079c5 */ /* 0x000fcc0000000000 */
[----:B------:R-:W-:Y:S01]  /*1970*/  HGMMA.64x64x8.F32.TF32 R24, gdesc[UR4], R24, gsb0 ;  /* 0x04e00000041879f0 */ /* 0x000fe20008002818 */
[----:B------:R-:W-:Y:S02]  /*1980*/  UIADD3 UR4, UR8, 0x4, URZ ;  /* 0x0000000408047890 */ /* 0x000fe4000fffe03f */
[----:B------:R-:W-:Y:S01]  /*1990*/  UIADD3 UR6, UR9, 0x4, URZ ;  /* 0x0000000409067890 */ /* 0x000fe2000fffe03f */
[----:B------:R-:W-:Y:S01]  /*19a0*/  UMOV UR5, 0x40000040 ;  /* 0x4000004000057882 */ /* 0x000fe20000000000 */
[----:B------:R-:W-:Y:S01]  /*19b0*/  UMOV UR7, 0x40000040 ;  /* 0x4000004000077882 */ /* 0x000fe20000000000 */
[----:B------:R-:W-:Y:S02]  /*19c0*/  WARPGROUP.DEPBAR.LE gsb0, 0x0 ;  /* 0x00008000000079c5 */ /* 0x000fe40000010000 */
        /* <DEDUP_REMOVED lines=8> */
[----:B------:R-:W-:Y:S03]  /*1a50*/  HGMMA.64x64x8.F32.TF32 R24, gdesc[UR4], R24, gsb0 ;  /* 0x04e00000041879f0 */ /* 0x000fe60008002818 */
[----:B------:R-:W-:Y:S02]  /*1a60*/  WARPGROUP.DEPBAR.LE gsb0, 0x0 ;  /* 0x00008000000079c5 */ /* 0x000fe40000010000 */
[----:B------:R-:W-:Y:S05]  /*1a70*/  @!P1 BRA `(.L_x_22) ;  /* 0x0000000400109947 */ /* 0x000fea0003800000 */
[----:B------:R-:W-:Y:S01]  /*1a80*/  UIADD3 UR4, UR38, 0x1, URZ ;  /* 0x0000000126047890 */ /* 0x000fe2000fffe03f */
[----:B------:R-:W-:Y:S01]  /*1a90*/  IMAD.U32 R0, RZ, RZ, UR43 ;  /* 0x0000002bff007e24 */ /* 0x000fe2000f8e00ff */
[----:B------:R-:W-:Y:S02]  /*1aa0*/  UMOV UR9, UR38 ;  /* 0x0000002600097c82 */ /* 0x000fe40008000000 */
[----:B------:R-:W-:-:S04]  /*1ab0*/  UISETP.NE.AND UP0, UPT, UR4, 0xe, UPT ;  /* 0x0000000e0400788c */ /* 0x000fc8000bf05270 */
[----:B------:R-:W-:Y:S02]  /*1ac0*/  USEL UR5, URZ, 0x1, UP0 ;  /* 0x000000013f057887 */ /* 0x000fe40008000000 */
[----:B------:R-:W-:Y:S02]  /*1ad0*/  USEL UR8, UR4, URZ, UP0 ;  /* 0x0000003f04087287 */ /* 0x000fe40008000000 */
[----:B------:R-:W-:-:S06]  /*1ae0*/  ULOP3.LUT UR5, UR39, UR5, URZ, 0x3c, !UPT ;  /* 0x0000000527057292 */ /* 0x000fcc000f8e3c3f */
[----:B------:R-:W-:-:S07]  /*1af0*/  IMAD.U32 R5, RZ, RZ, UR5 ;  /* 0x00000005ff057e24 */ /* 0x000fce000f8e00ff */
.L_x_29:
[----:B-12---:R-:W-:Y:S05]  /*1b00*/  @!P0 BRA `(.L_x_23) ;  /* 0x0000000000048947 */ /* 0x006fea0003800000 */
[----:B------:R-:W-:Y:S01]  /*1b10*/  BPT.TRAP 0x1 ;  /* 0x000000040000795c */ /* 0x000fe20000300000 */
.L_x_23:
[----:B------:R-:W-:Y:S01]  /*1b20*/  ULEA UR4, UR8, UR41, 0x3 ;  /* 0x0000002908047291 */ /* 0x000fe2000f8e183f */
[----:B------:R-:W-:-:S08]  /*1b30*/  SHF.L.U32 R3, R5, 0x1f, RZ ;  /* 0x0000001f05037819 */ /* 0x000fd000000006ff */
[----:B------:R1:W2:Y:S01]  /*1b40*/  SYNCS.PHASECHK.TRANS64.TRYWAIT P1, [UR4], R3 ;  /* 0x00000003ff0075a7 */ /* 0x0002a20008020144 */
[----:B------:R-:W-:Y:S05]  /*1b50*/  @!P0 BRA `(.L_x_24) ;  /* 0x0000000000048947 */ /* 0x000fea0003800000 */
[----:B------:R-:W-:Y:S01]  /*1b60*/  BPT.TRAP 0x1 ;  /* 0x000000040000795c */ /* 0x000fe20000300000 */
.L_x_24:
[----:B--2---:R-:W-:Y:S05]  /*1b70*/  @P1 BRA `(.L_x_25) ;  /* 0x0000000000081947 */ /* 0x004fea0003800000 */
[----:B------:R-:W2:Y:S02]  /*1b80*/  SYNCS.PHASECHK.TRANS64.TRYWAIT P1, [UR4], R3 ;  /* 0x00000003ff0075a7 */ /* 0x000ea40008020144 */
[----:B--2---:R-:W-:Y:S05]  /*1b90*/  @!P1 BRA `(.L_x_26) ;  /* 0x0000004400689947 */ /* 0x004fea0003800000 */
.L_x_25:
[----:B------:R-:W-:Y:S01]  /*1ba0*/  ULEA UR10, UR8, UR44, 0x9 ;  /* 0x0000002c080a7291 */ /* 0x000fe2000f8e483f */
[----:B------:R-:W-:Y:S01]  /*1bb0*/  WARPGROUP.ARRIVE ;  /* 0x00000000000079c5 */ /* 0x000fe20000000000 */
[----:B------:R-:W-:Y:S01]  /*1bc0*/  ULEA UR11, UR8, UR45, 0x9 ;  /* 0x0000002d080b7291 */ /* 0x000fe2000f8e483f */
[----:B------:R-:W-:Y:S01]  /*1bd0*/  UMOV UR5, 0x40000040 ;  /* 0x4000004000057882 */ /* 0x000fe20000000000 */
[----:B------:R-:W-:-:S03]  /*1be0*/  UMOV UR7, 0x40000040 ;  /* 0x4000004000077882 */ /* 0x000fc60000000000 */
[----:B------:R-:W-:Y:S02]  /*1bf0*/  UMOV UR4, UR10 ;  /* 0x0000000a00047c82 */ /* 0x000fe40008000000 */
[----:B------:R-:W-:Y:S02]  /*1c00*/  UMOV UR6, UR11 ;  /* 0x0000000b00067c82 */ /* 0x000fe40008000000 */
[----:B------:R-:W-:Y:S01]  /*1c10*/  HGMMA.64x64x8.F32.TF32 R24, gdesc[UR4], R24, gsb0 ;  /* 0x04e00000041879f0 */ /* 0x000fe20008002818 */
        /* <DEDUP_REMOVED lines=23> */
[----:B------:R-:W-:Y:S01]  /*1d90*/  BPT.TRAP 0x1 ;  /* 0x000000040000795c */ /* 0x000fe20000300000 */
.L_x_27:
[----:B------:R-:W-:Y:S01]  /*1da0*/  ULEA UR4, UR9, UR41, 0x3 ;  /* 0x0000002909047291 */ /* 0x000fe2000f8e183f */
[----:B------:R-:W-:-:S03]  /*1db0*/  ISETP.GT.U32.AND P1, PT, R16, 0x1, PT ;  /* 0x000000011000780c */ /* 0x000fc60003f24070 */
[----:B------:R-:W-:-:S04]  /*1dc0*/  UIADD3 UR4, UR4, 0x70, URZ ;  /* 0x0000007004047890 */ /* 0x000fc8000fffe03f */
[----:B------:R-:W-:-:S09]  /*1dd0*/  UPRMT UR4, URZ, 0x654, UR4 ;  /* 0x000006543f047896 */ /* 0x000fd20008000004 */
[----:B------:R-:W-:Y:S01]  /*1de0*/  SYNCS.ARRIVE.TRANS64.RED.A1T0 RZ, [UR4], RZ ;  /* 0x000000ffffff79a7 */ /* 0x000fe20008100404 */
[----:B------:R-:W-:Y:S05]  /*1df0*/  @P1 BRA `(.L_x_28) ;  /* 0x0000000000041947 */ /* 0x000fea0003800000 */
[----:B------:R-:W-:Y:S01]  /*1e00*/  BPT.TRAP 0x1 ;  /* 0x000000040000795c */ /* 0x000fe20000300000 */
.L_x_28:
[----:B------:R-:W-:Y:S01]  /*1e10*/  UIADD3 UR8, UR8, 0x1, URZ ;  /* 0x0000000108087890 */ /* 0x000fe2000fffe03f */
[C---:B------:R-:W-:Y:S01]  /*1e20*/  ISETP.GT.AND P1, PT, R0.reuse, 0x1, PT ;  /* 0x000000010000780c */ /* 0x040fe20003f24270 */
[----:B------:R-:W-:Y:S01]  /*1e30*/  UIADD3 UR9, UR9, 0x1, URZ ;  /* 0x0000000109097890 */ /* 0x000fe2000fffe03f */
[----:B------:R-:W-:Y:S01]  /*1e40*/  VIADD R0, R0, 0xffffffff ;  /* 0xffffffff00007836 */ /* 0x000fe20000000000 */
[----:B------:R-:W-:Y:S02]  /*1e50*/  UISETP.NE.AND UP0, UPT, UR8, 0xe, UPT ;  /* 0x0000000e0800788c */ /* 0x000fe4000bf05270 */
[----:B------:R-:W-:Y:S02]  /*1e60*/  UISETP.NE.AND UP1, UPT, UR9, 0xe, UPT ;  /* 0x0000000e0900788c */ /* 0x000fe4000bf25270 */
[----:B------:R-:W-:Y:S02]  /*1e70*/  USEL UR4, URZ, 0x1, UP0 ;  /* 0x000000013f047887 */ /* 0x000fe40008000000 */
[----:B------:R-:W-:-:S02]  /*1e80*/  USEL UR8, UR8, URZ, UP0 ;  /* 0x0000003f08087287 */ /* 0x000fc40008000000 */
[----:B------:R-:W-:Y:S02]  /*1e90*/  USEL UR9, UR9, URZ, UP1 ;  /* 0x0000003f09097287 */ /* 0x000fe40008800000 */
[----:B------:R-:W-:Y:S01]  /*1ea0*/  LOP3.LUT R5, R5, UR4, RZ, 0x3c, !PT ;  /* 0x0000000405057c12 */ /* 0x000fe2000f8e3cff */
[----:B------:R-:W-:Y:S09]  /*1eb0*/  @P1 BRA `(.L_x_29) ;  /* 0xfffffffc00101947 */ /* 0x000ff2000383ffff */
.L_x_22:
[----:B------:R-:W3:Y:S01]  /*1ec0*/  LDC R0, c[0x0][0x28c] ;  /* 0x0000a300ff007b82 */ /* 0x000ee20000000800 */
[----:B------:R4:W-:Y:S01]  /*1ed0*/  SYNCS.ARRIVE.TRANS64.A1T0 RZ, [R62+UR47], RZ ;  /* 0x000000ff3eff79a7 */ /* 0x0009e2000810002f */
[----:B---3--:R-:W-:-:S13]  /*1ee0*/  ISETP.GE.AND P1, PT, R0, 0x1, PT ;  /* 0x000000010000780c */ /* 0x008fda0003f26270 */
[----:B----4-:R-:W-:Y:S05]  /*1ef0*/  @!P1 BRA `(.L_x_30) ;  /* 0x0000000000389947 */ /* 0x010fea0003800000 */
[----:B------:R-:W-:Y:S05]  /*1f00*/  @!P0 BRA `(.L_x_31) ;  /* 0x0000000000048947 */ /* 0x000fea0003800000 */
[----:B------:R-:W-:Y:S01]  /*1f10*/  BPT.TRAP 0x1 ;  /* 0x000000040000795c */ /* 0x000fe20000300000 */
.L_x_31:
[----:B------:R-:W-:Y:S01]  /*1f20*/  UIADD3 UR6, UR43, UR38, URZ ;  /* 0x000000262b067290 */ /* 0x000fe2000fffe03f */
[----:B------:R-:W-:-:S03]  /*1f30*/  ISETP.GT.U32.AND P0, PT, R16, 0x1, PT ;  /* 0x000000011000780c */ /* 0x000fc60003f04070 */
[----:B------:R-:W-:-:S04]  /*1f40*/  USHF.R.U32.HI UR4, URZ, 0x1, UR6 ;  /* 0x000000013f047899 */ /* 0x000fc80008011606 */
[----:B------:R-:W-:-:S04]  /*1f50*/  UIMAD.WIDE.U32 UR4, UR4, -0x6db6db6d, URZ ;  /* 0x92492493040478a5 */ /* 0x000fc8000f8e003f */
[----:B------:R-:W-:-:S04]  /*1f60*/  USHF.R.U32.HI UR4, URZ, 0x2, UR5 ;  /* 0x000000023f047899 */ /* 0x000fc80008011605 */
[----:B------:R-:W-:-:S04]  /*1f70*/  UIMAD UR6, UR4, -0xe, UR6 ;  /* 0xfffffff2040678a4 */ /* 0x000fc8000f8e0206 */
[----:B------:R-:W-:-:S04]  /*1f80*/  ULEA UR6, UR6, UR41, 0x3 ;  /* 0x0000002906067291 */ /* 0x000fc8000f8e183f */
[----:B------:R-:W-:-:S04]  /*1f90*/  UIADD3 UR6, UR6, 0x70, URZ ;  /* 0x0000007006067890 */ /* 0x000fc8000fffe03f */
[----:B------:R-:W-:-:S09]  /*1fa0*/  UPRMT UR6, URZ, 0x654, UR6 ;  /* 0x000006543f067896 */ /* 0x000fd20008000006 */
[----:B------:R-:W-:Y:S01]  /*1fb0*/  SYNCS.ARRIVE.TRANS64.RED.A1T0 RZ, [UR6], RZ ;  /* 0x000000ffffff79a7 */ /* 0x000fe20008100406 */
[----:B------:R-:W-:Y:S05]  /*1fc0*/  @P0 BRA `(.L_x_30) ;  /* 0x0000000000040947 */ /* 0x000fea0003800000 */
[----:B------:R-:W-:Y:S01]  /*1fd0*/  BPT.TRAP 0x1 ;  /* 0x000000040000795c */ /* 0x000fe20000300000 */
.L_x_30:
[----:B------:R-:W-:Y:S01]  /*1fe0*/  SHF.L.U32 R0, R71, 0x1f, RZ ;  /* 0x0000001f47007819 */ /* 0x000fe200000006ff */
[----:B------:R-:W-:Y:S01]  /*1ff0*/  UIADD3 UR38, UR46, UR38, URZ ;  /* 0x000000262e267290 */ /* 0x000fe2000fffe03f */
[----:B------:R-:W3:Y:S01]  /*2000*/  LDC R7, c[0x0][0x288] ;  /* 0x0000a200ff077b82 */ /* 0x000ee20000000800 */
[----:B------:R-:W-:Y:S01]  /*2010*/  UISETP.GE.U32.AND UP1, UPT, UR46, 0xe, UPT ;  /* 0x0000000e2e00788c */ /* 0x000fe2000bf26070 */
[----:B------:R-:W-:Y:S01]  /*2020*/  IMAD.SHL.U32 R8, R60, 0x2, RZ ;  /* 0x000000023c087824 */ /* 0x000fe200078e00ff */
[----:B------:R-:W-:Y:S02]  /*2030*/  UISETP.GT.U32.AND UP0, UPT, UR38, 0xd, UPT ;  /* 0x0000000d2600788c */ /* 0x000fe4000bf04070 */
[----:B------:R-:W-:Y:S02]  /*2040*/  USHF.R.U32.HI UR4, URZ, 0x1, UR38 ;  /* 0x000000013f047899 */ /* 0x000fe40008011626 */
[----:B------:R-:W-:Y:S01]  /*2050*/  UISETP.LT.U32.AND UP0, UPT, UR46, 0xe, UP0 ;  /* 0x0000000e2e00788c */ /* 0x000fe20008701070 */
[----:B------:R-:W4:Y:S01]  /*2060*/  SYNCS.PHASECHK.TRANS64.TRYWAIT P0, [R61+UR42+0x10], R0 ;  /* 0x000010003d0075a7 */ /* 0x000f22000800016a */
[----:B------:R-:W-:Y:S01]  /*2070*/  UIMAD.WIDE.U32 UR4, UR4, -0x6db6db6d, URZ ;  /* 0x92492493040478a5 */ /* 0x000fe2000f8e003f */
[----:B------:R-:W-:Y:S01]  /*2080*/  SHF.R.S32.HI R9, RZ, 0x1f, R8 ;  /* 0x0000001fff097819 */ /* 0x000fe20000011408 */
[----:B------:R-:W-:-:S02]  /*2090*/  USEL UR6, URZ, 0x1, !UP0 ;  /* 0x000000013f067887 */ /* 0x000fc4000c000000 */
[----:B------:R-:W-:Y:S02]  /*20a0*/  USHF.R.U32.HI UR4, URZ, 0x2, UR5 ;  /* 0x000000023f047899 */ /* 0x000fe40008011605 */
[----:B------:R-:W-:Y:S02]  /*20b0*/  ULOP3.LUT UR39, UR39, UR6, URZ, 0x3c, !UPT ;  /* 0x0000000627277292 */ /* 0x000fe4000f8e3c3f */
[----:B------:R-:W-:Y:S02]  /*20c0*/  UIMAD UR38, UR4, -0xe, UR38 ;  /* 0xfffffff2042678a4 */ /* 0x000fe4000f8e0226 */
[----:B------:R-:W-:Y:S01]  /*20d0*/  @UP1 ULOP3.LUT UR39, UR39, 0x1, UR4, 0x78, !UPT ;  /* 0x0000000127271892 */ /* 0x000fe2000f8e7804 */
[----:B---34-:R-:W-:Y:S11]  /*20e0*/  @!P0 BRA `(.L_x_32) ;  /* 0x00000040002c8947 */ /* 0x018ff60003800000 */
.L_x_132:
[----:B---3--:R-:W-:Y:S01]  /*20f0*/  IMAD.SHL.U32 R0, R19, 0x40, RZ ;  /* 0x0000004013007824 */ /* 0x008fe200078e00ff */
[----:B------:R-:W-:Y:S01]  /*2100*/  ULDC UR6, c[0x0][0x284] ;  /* 0x0000a10000067ab9 */ /* 0x000fe20000000800 */
[----:B------:R-:W-:Y:S01]  /*2110*/  IMAD.SHL.U32 R14, R22, 0x40, RZ ;  /* 0x00000040160e7824 */ /* 0x000fe200078e00ff */
[----:B------:R-:W-:Y:S01]  /*2120*/  SHF.R.S32.HI R11, RZ, 0x1f, R2 ;  /* 0x0000001fff0b7819 */ /* 0x000fe20000011402 */
[----:B------:R-:W-:Y:S01]  /*2130*/  ULDC.64 UR4, c[0x0][0x5d0] ;  /* 0x0001740000047ab9 */ /* 0x000fe20000000a00 */
[----:B------:R-:W-:Y:S01]  /*2140*/  ISETP.GE.AND P0, PT, R0, UR6, PT ;  /* 0x0000000600007c0c */ /* 0x000fe2000bf06270 */
[----:B--2---:R-:W-:Y:S01]  /*2150*/  IMAD.WIDE.U32 R4, R2, UR4, R8 ;  /* 0x0000000402047c25 */ /* 0x004fe2000f8e0008 */
[----:B------:R-:W-:Y:S02]  /*2160*/  SHF.R.S32.HI R15, RZ, 0x1f, R14 ;  /* 0x0000001fff0f7819 */ /* 0x000fe4000001140e */
[C---:B------:R-:W-:Y:S01]  /*2170*/  ISETP.GE.OR P0, PT, R14.reuse, R7, P0 ;  /* 0x000000070e00720c */ /* 0x040fe20000706670 */
[----:B-1----:R-:W-:Y:S01]  /*2180*/  IMAD R3, R11, UR4, RZ ;  /* 0x000000040b037c24 */ /* 0x002fe2000f8e02ff */
[----:B------:R-:W-:-:S03]  /*2190*/  IADD3 R4, P1, R14, R4, RZ ;  /* 0x000000040e047210 */ /* 0x000fc60007f3e0ff */
[----:B------:R-:W-:-:S05]  /*21a0*/  IMAD R3, R2, UR5, R3 ;  /* 0x0000000502037c24 */ /* 0x000fca000f8e0203 */
[----:B------:R-:W-:-:S03]  /*21b0*/  IADD3.X R5, R15, R5, R3, P1, !PT ;  /* 0x000000050f057210 */ /* 0x000fc60000ffe403 */
[----:B------:R-:W-:Y:S05]  /*21c0*/  @P0 BRA `(.L_x_33) ;  /* 0x0000002000a80947 */ /* 0x000fea0003800000 */
[----:B------:R-:W1:Y:S01]  /*21d0*/  LDC.64 R74, c[0x0][0x5c8] ;  /* 0x00017200ff4a7b82 */ /* 0x000e620000000a00 */
[----:B-----5:R-:W-:Y:S01]  /*21e0*/  FSETP.NEU.AND P0, PT, R57, RZ, PT ;  /* 0x000000ff3900720b */ /* 0x020fe20003f0d000 */
[----:B------:R-:W-:Y:S01]  /*21f0*/  IMAD R3, R60, -0x2, R7 ;  /* 0xfffffffe3c037824 */ /* 0x000fe200078e0207 */
[----:B------:R-:W-:Y:S01]  /*2200*/  BSSY B0, `(.L_x_33) ;  /* 0x0000226000007945 */ /* 0x000fe20003800000 */
[----:B------:R-:W-:-:S04]  /*2210*/  IMAD.WIDE R66, R19, 0x40, R58 ;  /* 0x0000004013427825 */ /* 0x000fc800078e023a */
[----:B------:R-:W-:Y:S02]  /*2220*/  IMAD.IADD R3, R3, 0x1, -R14 ;  /* 0x0000000103037824 */ /* 0x000fe400078e0a0e */
[----:B------:R-:W-:-:S03]  /*2230*/  IMAD.IADD R0, R65, 0x1, -R0 ;  /* 0x0000000141007824 */ /* 0x000fc600078e0a00 */
[----:B------:R-:W-:-:S04]  /*2240*/  ISETP.GT.AND P1, PT, R3, RZ, PT ;  /* 0x000000ff0300720c */ /* 0x000fc80003f24270 */
[----:B------:R-:W-:Y:S01]  /*2250*/  ISETP.GT.AND P2, PT, R0, RZ, P1 ;  /* 0x000000ff0000720c */ /* 0x000fe20000f44270 */
[-C--:B-1----:R-:W-:Y:S02]  /*2260*/  IMAD R6, R67, R74.reuse, RZ ;  /* 0x0000004a43067224 */ /* 0x082fe400078e02ff */
[----:B------:R-:W-:-:S04]  /*2270*/  IMAD.WIDE.U32 R68, R66, R74, R4 ;  /* 0x0000004a42447225 */ /* 0x000fc800078e0004 */
[----:B------:R-:W-:-:S04]  /*2280*/  IMAD R5, R66, R75, R6 ;  /* 0x0000004b42057224 */ /* 0x000fc800078e0206 */
[----:B------:R-:W-:Y:S01]  /*2290*/  IMAD.IADD R7, R69, 0x1, R5 ;  /* 0x0000000145077824 */ /* 0x000fe200078e0205 */
[----:B------:R-:W-:Y:S06]  /*22a0*/  @!P0 BRA `(.L_x_34) ;  /* 0x0000001400dc8947 */ /* 0x000fec0003800000 */
[----:B------:R-:W1:Y:S01]  /*22b0*/  LDC.64 R72, c[0x0][0x5b8] ;  /* 0x00016e00ff487b82 */ /* 0x000e620000000a00 */
[----:B------:R-:W-:-:S07]  /*22c0*/  ULDC.64 UR4, c[0x0][0x5c0] ;  /* 0x0001700000047ab9 */ /* 0x000fce0000000a00 */
[----:B------:R-:W2:Y:S08]  /*22d0*/  LDC.64 R76, c[0x0][0x5b0] ;  /* 0x00016c00ff4c7b82 */ /* 0x000eb00000000a00 */
[----:B------:R-:W0:Y:S01]  /*22e0*/  LDC.64 R78, c[0x0][0x5a8] ;  /* 0x00016a00ff4e7b82 */ /* 0x000e220000000a00 */
[-C--:B-1----:R-:W-:Y:S02]  /*22f0*/  IMAD R6, R11, R72.reuse, RZ ;  /* 0x000000480b067224 */ /* 0x082fe400078e02ff */
[----:B------:R-:W-:-:S04]  /*2300*/  IMAD.WIDE.U32 R4, R2, R72, R8 ;  /* 0x0000004802047225 */ /* 0x000fc800078e0008 */
[----:B------:R-:W-:Y:S01]  /*2310*/  IMAD R69, R2, R73, R6 ;  /* 0x0000004902457224 */ /* 0x000fe200078e0206 */
[----:B------:R-:W-:Y:S01]  /*2320*/  IADD3 R10, P0, R14, R4, RZ ;  /* 0x000000040e0a7210 */ /* 0x000fe20007f1e0ff */
[----:B--2---:R-:W-:-:S03]  /*2330*/  IMAD R4, R67, R76, RZ ;  /* 0x0000004c43047224 */ /* 0x004fc600078e02ff */
[----:B------:R-:W-:Y:S01]  /*2340*/  IADD3.X R11, R15, R5, R69, P0, !PT ;  /* 0x000000050f0b7210 */ /* 0x000fe200007fe445 */
[C---:B------:R-:W-:Y:S02]  /*2350*/  IMAD R73, R66.reuse, R77, R4 ;  /* 0x0000004d42497224 */ /* 0x040fe400078e0204 */
[----:B------:R-:W-:-:S04]  /*2360*/  IMAD.WIDE.U32 R4, R66, R76, R10 ;  /* 0x0000004c42047225 */ /* 0x000fc800078e000a */
[----:B------:R-:W-:Y:S01]  /*2370*/  IMAD.IADD R5, R5, 0x1, R73 ;  /* 0x0000000105057824 */ /* 0x000fe200078e0249 */
[----:B0-----:R-:W-:-:S04]  /*2380*/  LEA R12, P0, R4, R78, 0x2 ;  /* 0x0000004e040c7211 */ /* 0x001fc800078010ff */
[----:B------:R-:W-:-:S05]  /*2390*/  LEA.HI.X R13, R4, R79, R5, 0x2, P0 ;  /* 0x0000004f040d7211 */ /* 0x000fca00000f1405 */
[----:B------:R0:W2:Y:S01]  /*23a0*/  @P2 LDG.E.LTC128B R19, desc[UR36][R12.64] ;  /* 0x000000240c132981 */ /* 0x0000a2000c1e1920 */
[----:B------:R-:W-:Y:S01]  /*23b0*/  IMAD.WIDE.U32 R4, R66, R76, R14 ;  /* 0x0000004c42047225 */ /* 0x000fe200078e000e */
[----:B------:R-:W-:Y:S01]  /*23c0*/  LEA R6, P3, R68, UR4, 0x2 ;  /* 0x0000000444067c11 */ /* 0x000fe2000f8610ff */
[----:B------:R-:W-:Y:S01]  /*23d0*/  BSSY B1, `(.L_x_35) ;  /* 0x0000014000017945 */ /* 0x000fe20003800000 */
[----:B------:R-:W-:Y:S02]  /*23e0*/  IADD3 R20, P0, R8, R4, RZ ;  /* 0x0000000408147210 */ /* 0x000fe40007f1e0ff */
[----:B------:R-:W-:Y:S02]  /*23f0*/  LEA.HI.X R7, R68, UR5, R7, 0x2, P3 ;  /* 0x0000000544077c11 */ /* 0x000fe400098f1407 */
[----:B------:R-:W-:Y:S01]  /*2400*/  IADD3.X R21, R9, R73, R5, P0, !PT ;  /* 0x0000004909157210 */ /* 0x000fe200007fe405 */
[----:B0-----:R-:W-:Y:S01]  /*2410*/  IMAD.SHL.U32 R12, R76, 0x8, RZ ;  /* 0x000000084c0c7824 */ /* 0x001fe200078e00ff */
[----:B------:R-:W-:-:S02]  /*2420*/  ISETP.GT.AND P0, PT, R3, 0x1, PT ;  /* 0x000000010300780c */ /* 0x000fc40003f04270 */
[----:B------:R-:W-:Y:S01]  /*2430*/  SHF.L.U64.HI R13, R76, 0x3, R77 ;  /* 0x000000034c0d7819 */ /* 0x000fe2000001024d */
[----:B------:R-:W-:Y:S01]  /*2440*/  IMAD.WIDE.U32 R20, R2, R72, R20 ;  /* 0x0000004802147225 */ /* 0x000fe200078e0014 */
[----:B------:R-:W-:-:S03]  /*2450*/  ISETP.GT.AND P3, PT, R0, RZ, P0 ;  /* 0x000000ff0000720c */ /* 0x000fc60000764270 */
[----:B------:R-:W-:Y:S01]  /*2460*/  IMAD.WIDE.U32 R66, R66, R76, R12 ;  /* 0x0000004c42427225 */ /* 0x000fe200078e000c */
[----:B--2---:R-:W-:-:S05]  /*2470*/  LOP3.LUT R4, R19, 0xffffe000, RZ, 0xc0, !PT ;  /* 0xffffe00013047812 */ /* 0x004fca00078ec0ff */
[----:B------:R-:W-:Y:S01]  /*2480*/  FMUL R5, R4, R57 ;  /* 0x0000003904057220 */ /* 0x000fe20000400000 */
[----:B------:R-:W-:-:S03]  /*2490*/  LEA R4, P4, R20, R78, 0x2 ;  /* 0x0000004e14047211 */ /* 0x000fc600078810ff */
[----:B------:R-:W-:Y:S01]  /*24a0*/  FFMA R81, R24, R56, R5 ;  /* 0x0000003818517223 */ /* 0x000fe20000000005 */
[----:B------:R-:W-:-:S04]  /*24b0*/  IMAD.IADD R5, R69, 0x1, R21 ;  /* 0x0000000145057824 */ /* 0x000fc800078e0215 */
[----:B------:R-:W-:Y:S02]  /*24c0*/  F2FP.TF32.F32.PACK_B R81, R81 ;  /* 0x00000051ff51723e */ /* 0x000fe400024050ff */
[----:B------:R-:W-:-:S03]  /*24d0*/  LEA.HI.X R5, R20, R79, R5, 0x2, P4 ;  /* 0x0000004f14057211 */ /* 0x000fc600020f1405 */
[----:B------:R0:W-:Y:S01]  /*24e0*/  @P2 STG.E desc[UR36][R6.64], R81 ;  /* 0x0000005106002986 */ /* 0x0001e2000c101924 */
[----:B------:R-:W-:Y:S05]  /*24f0*/  @!P3 BRA `(.L_x_36) ;  /* 0x000000000004b947 */ /* 0x000fea0003800000 */
[----:B------:R1:W5:Y:S02]  /*2500*/  LDG.E.LTC128B R19, desc[UR36][R4.64+0x4] ;  /* 0x0000042404137981 */ /* 0x000364000c1e1920 */
.L_x_36:
[----:B------:R-:W-:Y:S05]  /*2510*/  BSYNC B1 ;  /* 0x0000000000017941 */ /* 0x000fea0003800000 */
.L_x_35:
[----:B-----5:R-:W-:Y:S01]  /*2520*/  LOP3.LUT R12, R19, 0xffffe000, RZ, 0xc0, !PT ;  /* 0xffffe000130c7812 */ /* 0x020fe200078ec0ff */
[----:B------:R-:W-:Y:S01]  /*2530*/  IMAD.IADD R73, R73, 0x1, R67 ;  /* 0x0000000149497824 */ /* 0x000fe200078e0243 */
[----:B------:R-:W-:Y:S02]  /*2540*/  IADD3 R10, P2, R10, R66, RZ ;  /* 0x000000420a0a7210 */ /* 0x000fe40007f5e0ff */
[----:B------:R-:W-:Y:S01]  /*2550*/  ISETP.GT.AND P1, PT, R0, 0x8, P1 ;  /* 0x000000080000780c */ /* 0x000fe20000f24270 */
[----:B------:R-:W-:Y:S02]  /*2560*/  FMUL R12, R12, R57 ;  /* 0x000000390c0c7220 */ /* 0x000fe40000400000 */
[----:B------:R-:W-:Y:S02]  /*2570*/  IMAD.X R11, R73, 0x1, R11, P2 ;  /* 0x00000001490b7824 */ /* 0x000fe400010e060b */
[----:B------:R-:W-:Y:S01]  /*2580*/  FFMA R25, R25, R56, R12 ;  /* 0x0000003819197223 */ /* 0x000fe2000000000c */
[----:B------:R-:W-:-:S04]  /*2590*/  LEA R12, P2, R10, R78, 0x2 ;  /* 0x0000004e0a0c7211 */ /* 0x000fc800078410ff */
[----:B------:R-:W-:Y:S02]  /*25a0*/  F2FP.TF32.F32.PACK_B R25, R25 ;  /* 0x00000019ff19723e */ /* 0x000fe400024050ff */
[----:B------:R-:W-:-:S03]  /*25b0*/  LEA.HI.X R13, R10, R79, R11, 0x2, P2 ;  /* 0x0000004f0a0d7211 */ /* 0x000fc600010f140b */
[----:B------:R2:W-:Y:S04]  /*25c0*/  @P3 STG.E desc[UR36][R6.64+0x4], R25 ;  /* 0x0000041906003986 */ /* 0x0005e8000c101924 */
[----:B------:R-:W3:Y:S01]  /*25d0*/  @P1 LDG.E.LTC128B R19, desc[UR36][R12.64] ;  /* 0x000000240c131981 */ /* 0x000ee2000c1e1920 */
[----:B------:R-:W-:Y:S01]  /*25e0*/  IADD3 R14, P2, P3, R8, R66, R14 ;  /* 0x00000042080e7210 */ /* 0x000fe20007b5e00e */
[----:B------:R-:W-:Y:S01]  /*25f0*/  BSSY B1, `(.L_x_37) ;  /* 0x0000011000017945 */ /* 0x000fe20003800000 */
[C---:B------:R-:W-:Y:S02]  /*2600*/  SHF.L.U64.HI R11, R74.reuse, 0x5, R75 ;  /* 0x000000054a0b7819 */ /* 0x040fe4000001024b */
[----:B------:R-:W-:Y:S02]  /*2610*/  IADD3.X R15, R9, R73, R15, P2, P3 ;  /* 0x00000049090f7210 */ /* 0x000fe400017e640f */
[----:B------:R-:W-:-:S02]  /*2620*/  LEA R10, P2, R74, R6, 0x5 ;  /* 0x000000064a0a7211 */ /* 0x000fc400078428ff */
[----:B------:R-:W-:Y:S01]  /*2630*/  ISETP.GT.AND P0, PT, R0, 0x8, P0 ;  /* 0x000000080000780c */ /* 0x000fe20000704270 */
[----:B------:R-:W-:-:S04]  /*2640*/  IMAD.WIDE.U32 R14, R2, R72, R14 ;  /* 0x00000048020e7225 */ /* 0x000fc800078e000e */
[----:B------:R-:W-:Y:S02]  /*2650*/  IMAD.X R11, R11, 0x1, R7, P2 ;  /* 0x000000010b0b7824 */ /* 0x000fe400010e0607 */
[----:B------:R-:W-:Y:S01]  /*2660*/  IMAD.IADD R2, R69, 0x1, R15 ;  /* 0x0000000145027824 */ /* 0x000fe200078e020f */
[----:B---3--:R-:W-:-:S05]  /*2670*/  LOP3.LUT R8, R19, 0xffffe000, RZ, 0xc0, !PT ;  /* 0xffffe00013087812 */ /* 0x008fca00078ec0ff */
[----:B------:R-:W-:Y:S01]  /*2680*/  FMUL R9, R8, R57 ;  /* 0x0000003908097220 */ /* 0x000fe20000400000 */
[----:B------:R-:W-:-:S03]  /*2690*/  LEA R8, P3, R14, R78, 0x2 ;  /* 0x0000004e0e087211 */ /* 0x000fc600078610ff */
[----:B------:R-:W-:Y:S01]  /*26a0*/  FFMA R21, R26, R56, R9 ;  /* 0x000000381a157223 */ /* 0x000fe20000000009 */
[----:B------:R-:W-:-:S04]  /*26b0*/  LEA.HI.X R9, R14, R79, R2, 0x2, P3 ;  /* 0x0000004f0e097211 */ /* 0x000fc800018f1402 */
[----:B------:R-:W-:-:S05]  /*26c0*/  F2FP.TF32.F32.PACK_B R21, R21 ;  /* 0x00000015ff15723e */ /* 0x000fca00024050ff */
[----:B------:R2:W-:Y:S01]  /*26d0*/  @P1 STG.E desc[UR36][R10.64], R21 ;  /* 0x000000150a001986 */ /* 0x0005e2000c101924 */
[----:B------:R-:W-:Y:S05]  /*26e0*/  @!P0 BRA `(.L_x_38) ;  /* 0x0000000000048947 */ /* 0x000fea0003800000 */
[----:B------:R3:W5:Y:S02]  /*26f0*/  LDG.E.LTC128B R19, desc[UR36][R8.64+0x4] ;  /* 0x0000042408137981 */ /* 0x000764000c1e1920 */
.L_x_38:
[----:B------:R-:W-:Y:S05]  /*2700*/  BSYNC B1 ;  /* 0x0000000000017941 */ /* 0x000fea0003800000 */
.L_x_37:
[----:B-----5:R-:W-:Y:S01]  /*2710*/  LOP3.LUT R2, R19, 0xffffe000, RZ, 0xc0, !PT ;  /* 0xffffe00013027812 */ /* 0x020fe200078ec0ff */
[----:B------:R-:W-:Y:S01]  /*2720*/  BSSY B1, `(.L_x_39) ;  /* 0x0000009000017945 */ /* 0x000fe20003800000 */
[----:B------:R-:W-:-:S03]  /*2730*/  ISETP.GT.AND P1, PT, R3, 0x8, PT ;  /* 0x000000080300780c */ /* 0x000fc60003f24270 */
[----:B------:R-:W-:Y:S01]  /*2740*/  FMUL R2, R2, R57 ;  /* 0x0000003902027220 */ /* 0x000fe20000400000 */
[----:B------:R-:W-:-:S03]  /*2750*/  ISETP.GT.AND P2, PT, R0, RZ, P1 ;  /* 0x000000ff0000720c */ /* 0x000fc60000f44270 */
[----:B------:R-:W-:-:S05]  /*2760*/  FFMA R27, R27, R56, R2 ;  /* 0x000000381b1b7223 */ /* 0x000fca0000000002 */
[----:B------:R-:W-:-:S05]  /*2770*/  F2FP.TF32.F32.PACK_B R27, R27 ;  /* 0x0000001bff1b723e */ /* 0x000fca00024050ff */
[----:B------:R4:W-:Y:S01]  /*2780*/  @P0 STG.E desc[UR36][R10.64+0x4], R27 ;  /* 0x0000041b0a000986 */ /* 0x0009e2000c101924 */
[----:B------:R-:W-:Y:S05]  /*2790*/  @!P2 BRA `(.L_x_40) ;  /* 0x000000000004a947 */ /* 0x000fea0003800000 */
[----:B------:R0:W5:Y:S02]  /*27a0*/  LDG.E.LTC128B R19, desc[UR36][R4.64+0x20] ;  /* 0x0000202404137981 */ /* 0x000164000c1e1920 */
.L_x_40:
[----:B------:R-:W-:Y:S05]  /*27b0*/  BSYNC B1 ;  /* 0x0000000000017941 */ /* 0x000fea0003800000 */
.L_x_39:
        /* <DEDUP_REMOVED lines=10> */
.L_x_42:
[----:B------:R-:W-:Y:S05]  /*2860*/  BSYNC B1 ;  /* 0x0000000000017941 */ /* 0x000fea0003800000 */
.L_x_41:
[----:B-----5:R-:W-:Y:S01]  /*2870*/  LOP3.LUT R2, R19, 0xffffe000, RZ, 0xc0, !PT ;  /* 0xffffe00013027812 */ /* 0x020fe200078ec0ff */
[----:B------:R-:W-:Y:S01]  /*2880*/  BSSY B1, `(.L_x_43) ;  /* 0x0000008000017945 */ /* 0x000fe20003800000 */
[----:B------:R-:W-:-:S03]  /*2890*/  ISETP.GT.AND P1, PT, R0, 0x8, P1 ;  /* 0x000000080000780c */ /* 0x000fc60000f24270 */
[----:B------:R-:W-:-:S04]  /*28a0*/  FMUL R2, R2, R57 ;  /* 0x0000003902027220 */ /* 0x000fc80000400000 */
[----:B------:R-:W-:-:S05]  /*28b0*/  FFMA R29, R29, R56, R2 ;  /* 0x000000381d1d7223 */ /* 0x000fca0000000002 */
[----:B------:R-:W-:-:S05]  /*28c0*/  F2FP.TF32.F32.PACK_B R29, R29 ;  /* 0x0000001dff1d723e */ /* 0x000fca00024050ff */
[----:B------:R0:W-:Y:S01]  /*28d0*/  @P3 STG.E desc[UR36][R6.64+0x24], R29 ;  /* 0x0000241d06003986 */ /* 0x0001e2000c101924 */
[----:B------:R-:W-:Y:S05]  /*28e0*/  @!P1 BRA `(.L_x_44) ;  /* 0x0000000000049947 */ /* 0x000fea0003800000 */
[----:B------:R0:W5:Y:S02]  /*28f0*/  LDG.E.LTC128B R19, desc[UR36][R8.64+0x20] ;  /* 0x0000202408137981 */ /* 0x000164000c1e1920 */
.L_x_44:
[----:B------:R-:W-:Y:S05]  /*2900*/  BSYNC B1 ;  /* 0x0000000000017941 */ /* 0x000fea0003800000 */
.L_x_43:
[----:B-----5:R-:W-:Y:S01]  /*2910*/  LOP3.LUT R2, R19, 0xffffe000, RZ, 0xc0, !PT ;  /* 0xffffe00013027812 */ /* 0x020fe200078ec0ff */
[----:B------:R-:W-:Y:S01]  /*2920*/  BSSY B1, `(.L_x_45) ;  /* 0x0000008000017945 */ /* 0x000fe20003800000 */
[----:B------:R-:W-:-:S03]  /*2930*/  ISETP.GT.AND P0, PT, R0, 0x8, P0 ;  /* 0x000000080000780c */ /* 0x000fc60000704270 */
[----:B0-----:R-:W-:-:S04]  /*2940*/  FMUL R13, R2, R57 ;  /* 0x00000039020d7220 */ /* 0x001fc80000400000 */
[----:B------:R-:W-:-:S05]  /*2950*/  FFMA R13, R30, R56, R13 ;  /* 0x000000381e0d7223 */ /* 0x000fca000000000d */
[----:B------:R-:W-:-:S05]  /*2960*/  F2FP.TF32.F32.PACK_B R13, R13 ;  /* 0x0000000dff0d723e */ /* 0x000fca00024050ff */
[----:B------:R0:W-:Y:S01]  /*2970*/  @P1 STG.E desc[UR36][R10.64+0x20], R13 ;  /* 0x0000200d0a001986 */ /* 0x0001e2000c101924 */
[----:B------:R-:W-:Y:S05]  /*2980*/  @!P0 BRA `(.L_x_46) ;  /* 0x0000000000048947 */ /* 0x000fea0003800000 */
[----:B------:R0:W5:Y:S02]  /*2990*/  LDG.E.LTC128B R19, desc[UR36][R8.64+0x24] ;  /* 0x0000242408137981 */ /* 0x000164000c1e1920 */
.L_x_46:
[----:B------:R-:W-:Y:S05]  /*29a0*/  BSYNC B1 ;  /* 0x0000000000017941 */ /* 0x000fea0003800000 */
.L_x_45:
        /* <DEDUP_REMOVED lines=10> */
.L_x_48:
[----:B------:R-:W-:Y:S05]  /*2a50*/  BSYNC B1 ;  /* 0x0000000000017941 */ /* 0x000fea0003800000 */
.L_x_47:
[----:B-----5:R-:W-:Y:S01]  /*2a60*/  LOP3.LUT R2, R19, 0xffffe000, RZ, 0xc0, !PT ;  /* 0xffffe00013027812 */ /* 0x020fe200078ec0ff */
[----:B------:R-:W-:Y:S01]  /*2a70*/  BSSY B1, `(.L_x_49) ;  /* 0x0000009000017945 */ /* 0x000fe20003800000 */
[----:B------:R-:W-:-:S03]  /*2a80*/  ISETP.GT.AND P0, PT, R3, 0x11, PT ;  /* 0x000000110300780c */ /* 0x000fc60003f04270 */
[----:B0-----:R-:W-:Y:S01]  /*2a90*/  FMUL R13, R2, R57 ;  /* 0x00000039020d7220 */ /* 0x001fe20000400000 */
[----:B------:R-:W-:-:S03]  /*2aa0*/  ISETP.GT.AND P3, PT, R0, RZ, P0 ;  /* 0x000000ff0000720c */ /* 0x000fc60000764270 */
[----:B------:R-:W-:-:S05]  /*2ab0*/  FFMA R13, R32, R56, R13 ;  /* 0x00000038200d7223 */ /* 0x000fca000000000d */
[----:B------:R-:W-:-:S05]  /*2ac0*/  F2FP.TF32.F32.PACK_B R13, R13 ;  /* 0x0000000dff0d723e */ /* 0x000fca00024050ff */
[----:B------:R0:W-:Y:S01]  /*2ad0*/  @P2 STG.E desc[UR36][R6.64+0x40], R13 ;  /* 0x0000400d06002986 */ /* 0x0001e2000c101924 */
[----:B------:R-:W-:Y:S05]  /*2ae0*/  @!P3 BRA `(.L_x_50) ;  /* 0x000000000004b947 */ /* 0x000fea0003800000 */
[----:B------:R0:W5:Y:S02]  /*2af0*/  LDG.E.LTC128B R19, desc[UR36][R4.64+0x44] ;  /* 0x0000442404137981 */ /* 0x000164000c1e1920 */
.L_x_50:
[----:B------:R-:W-:Y:S05]  /*2b00*/  BSYNC B1 ;  /* 0x0000000000017941 */ /* 0x000fea0003800000 */
.L_x_49:
        /* <DEDUP_REMOVED lines=9> */
.L_x_52:
[----:B------:R-:W-:Y:S05]  /*2ba0*/  BSYNC B1 ;  /* 0x0000000000017941 */ /* 0x000fea0003800000 */
.L_x_51:
        /* <DEDUP_REMOVED lines=9> */
.L_x_54:
[----:B------:R-:W-:Y:S05]  /*2c40*/  BSYNC B1 ;  /* 0x0000000000017941 */ /* 0x000fea0003800000 */
.L_x_53:
        /* <DEDUP_REMOVED lines=10> */
.L_x_56:
[----:B------:R-:W-:Y:S05]  /*2cf0*/  BSYNC B1 ;  /* 0x0000000000017941 */ /* 0x000fea0003800000 */
.L_x_55:
        /* <DEDUP_REMOVED lines=10> */
.L_x_58:
[----:B------:R-:W-:Y:S05]  /*2da0*/  BSYNC B1 ;  /* 0x0000000000017941 */ /* 0x000fea0003800000 */
.L_x_57:
        /* <DEDUP_REMOVED lines=9> */
.L_x_60:
[----:B------:R-:W-:Y:S05]  /*2e40*/  BSYNC B1 ;  /* 0x0000000000017941 */ /* 0x000fea0003800000 */
.L_x_59:
        /* <DEDUP_REMOVED lines=9> */
.L_x_62:
[----:B------:R-:W-:Y:S05]  /*2ee0*/  BSYNC B1 ;  /* 0x0000000000017941 */ /* 0x000fea0003800000 */
.L_x_61:
        /* <DEDUP_REMOVED lines=10> */
.L_x_64:
[----:B------:R-:W-:Y:S05]  /*2f90*/  BSYNC B1 ;  /* 0x0000000000017941 */ /* 0x000fea0003800000 */
.L_x_63:
        /* <DEDUP_REMOVED lines=10> */
.L_x_66:
[----:B------:R-:W-:Y:S05]  /*3040*/  BSYNC B1 ;  /* 0x0000000000017941 */ /* 0x000fea0003800000 */
.L_x_65:
        /* <DEDUP_REMOVED lines=9> */
.L_x_68:
[----:B------:R-:W-:Y:S05]  /*30e0*/  BSYNC B1 ;  /* 0x0000000000017941 */ /* 0x000fea0003800000 */
.L_x_67:
        /* <DEDUP_REMOVED lines=9> */
.L_x_70:
[----:B------:R-:W-:Y:S05]  /*3180*/  BSYNC B1 ;  /* 0x0000000000017941 */ /* 0x000fea0003800000 */
.L_x_69:
        /* <DEDUP_REMOVED lines=10> */
.L_x_72:
[----:B------:R-:W-:Y:S05]  /*3230*/  BSYNC B1 ;  /* 0x0000000000017941 */ /* 0x000fea0003800000 */
.L_x_71:
        /* <DEDUP_REMOVED lines=10> */
.L_x_74:
[----:B------:R-:W-:Y:S05]  /*32e0*/  BSYNC B1 ;  /* 0x0000000000017941 */ /* 0x000fea0003800000 */
.L_x_73:
        /* <DEDUP_REMOVED lines=9> */
.L_x_76:
[----:B------:R-:W-:Y:S05]  /*3380*/  BSYNC B1 ;  /* 0x0000000000017941 */ /* 0x000fea0003800000 */
.L_x_75:
        /* <DEDUP_REMOVED lines=9> */
.L_x_78:
[----:B------:R-:W-:Y:S05]  /*3420*/  BSYNC B1 ;  /* 0x0000000000017941 */ /* 0x000fea0003800000 */
.L_x_77:
        /* <DEDUP_REMOVED lines=10> */
.L_x_80:
[----:B------:R-:W-:Y:S05]  /*34d0*/  BSYNC B1 ;  /* 0x0000000000017941 */ /* 0x000fea0003800000 */
.L_x_79:
        /* <DEDUP_REMOVED lines=10> */
.L_x_82:
[----:B------:R-:W-:Y:S05]  /*3580*/  BSYNC B1 ;  /* 0x0000000000017941 */ /* 0x000fea0003800000 */
.L_x_81:
        /* <DEDUP_REMOVED lines=9> */
.L_x_84:
[----:B------:R-:W-:Y:S05]  /*3620*/  BSYNC B1 ;  /* 0x0000000000017941 */ /* 0x000fea0003800000 */
.L_x_83:
        /* <DEDUP_REMOVED lines=9> */
.L_x_86:
[----:B------:R-:W-:Y:S05]  /*36c0*/  BSYNC B1 ;  /* 0x0000000000017941 */ /* 0x000fea0003800000 */
.L_x_85:
        /* <DEDUP_REMOVED lines=10> */
.L_x_88:
[----:B------:R-:W-:Y:S05]  /*3770*/  BSYNC B1 ;  /* 0x0000000000017941 */ /* 0x000fea0003800000 */
.L_x_87:
[----:B-----5:R-:W-:Y:S01]  /*3780*/  LOP3.LUT R2, R19, 0xffffe000, RZ, 0xc0, !PT ;  /* 0xffffe00013027812 */ /* 0x020fe200078ec0ff */
[----:B------:R-:W-:Y:S01]  /*3790*/  BSSY B1, `(.L_x_89) ;  /* 0x000000b000017945 */ /* 0x000fe20003800000 */
[----:B------:R-:W-:Y:S01]  /*37a0*/  ISETP.GT.AND P0, PT, R3, 0x39, PT ;  /* 0x000000390300780c */ /* 0x000fe20003f04270 */
[----:B------:R-:W-:Y:S02]  /*37b0*/  @P2 IMAD.MOV.U32 R3, RZ, RZ, R7 ;  /* 0x000000ffff032224 */ /* 0x000fe400078e0007 */
[----:B0-----:R-:W-:Y:S01]  /*37c0*/  FMUL R13, R2, R57 ;  /* 0x00000039020d7220 */ /* 0x001fe20000400000 */
[----:B------:R-:W-:Y:S01]  /*37d0*/  @P2 IMAD.MOV.U32 R2, RZ, RZ, R6 ;  /* 0x000000ffff022224 */ /* 0x000fe200078e0006 */
[----:B------:R-:W-:Y:S02]  /*37e0*/  ISETP.GT.AND P3, PT, R0, RZ, P0 ;  /* 0x000000ff0000720c */ /* 0x000fe40000764270 */
[----:B------:R-:W-:-:S05]  /*37f0*/  FFMA R13, R52, R56, R13 ;  /* 0x00000038340d7223 */ /* 0x000fca000000000d */
[----:B------:R-:W-:-:S05]  /*3800*/  F2FP.TF32.F32.PACK_B R13, R13 ;  /* 0x0000000dff0d723e */ /* 0x000fca00024050ff */
[----:B------:R0:W-:Y:S01]  /*3810*/  @P2 STG.E desc[UR36][R2.64+0xe0], R13 ;  /* 0x0000e00d02002986 */ /* 0x0001e2000c101924 */
[----:B------:R-:W-:Y:S05]  /*3820*/  @!P3 BRA `(.L_x_90) ;  /* 0x000000000004b947 */ /* 0x000fea0003800000 */
[----:B------:R0:W5:Y:S02]  /*3830*/  LDG.E.LTC128B R19, desc[UR36][R4.64+0xe4] ;  /* 0x0000e42404137981 */ /* 0x000164000c1e1920 */
.L_x_90:
[----:B------:R-:W-:Y:S05]  /*3840*/  BSYNC B1 ;  /* 0x0000000000017941 */ /* 0x000fea0003800000 */
.L_x_89:
[----:B0----5:R-:W-:Y:S01]  /*3850*/  LOP3.LUT R2, R19, 0xffffe000, RZ, 0xc0, !PT ;  /* 0xffffe00013027812 */ /* 0x021fe200078ec0ff */
        /* <DEDUP_REMOVED lines=8> */
.L_x_92:
[----:B------:R-:W-:Y:S05]  /*38e0*/  BSYNC B1 ;  /* 0x0000000000017941 */ /* 0x000fea0003800000 */
.L_x_91:
[----:B-----5:R-:W-:Y:S01]  /*38f0*/  LOP3.LUT R2, R19, 0xffffe000, RZ, 0xc0, !PT ;  /* 0xffffe00013027812 */ /* 0x020fe200078ec0ff */
[----:B------:R-:W-:Y:S01]  /*3900*/  BSSY B1, `(.L_x_93) ;  /* 0x000000a000017945 */ /* 0x000fe20003800000 */
[----:B------:R-:W-:-:S03]  /*3910*/  ISETP.GT.AND P0, PT, R0, 0x8, P0 ;  /* 0x000000080000780c */ /* 0x000fc60000704270 */
[----:B------:R-:W-:Y:S01]  /*3920*/  FMUL R3, R2, R57 ;  /* 0x0000003902037220 */ /* 0x000fe20000400000 */
[----:B------:R-:W-:-:S03]  /*3930*/  @P1 IMAD.MOV.U32 R2, RZ, RZ, R10 ;  /* 0x000000ffff021224 */ /* 0x000fc600078e000a */
[----:B-1----:R-:W-:Y:S01]  /*3940*/  FFMA R5, R54, R56, R3 ;  /* 0x0000003836057223 */ /* 0x002fe20000000003 */
[----:B------:R-:W-:-:S04]  /*3950*/  @P1 IMAD.MOV.U32 R3, RZ, RZ, R11 ;  /* 0x000000ffff031224 */ /* 0x000fc800078e000b */
[----:B------:R-:W-:-:S05]  /*3960*/  F2FP.TF32.F32.PACK_B R5, R5 ;  /* 0x00000005ff05723e */ /* 0x000fca00024050ff */
[----:B------:R1:W-:Y:S01]  /*3970*/  @P1 STG.E desc[UR36][R2.64+0xe0], R5 ;  /* 0x0000e00502001986 */ /* 0x0003e2000c101924 */
[----:B------:R-:W-:Y:S05]  /*3980*/  @!P0 BRA `(.L_x_94) ;  /* 0x0000000000048947 */ /* 0x000fea0003800000 */
[----:B------:R0:W5:Y:S02]  /*3990*/  LDG.E.LTC128B R19, desc[UR36][R8.64+0xe4] ;  /* 0x0000e42408137981 */ /* 0x000164000c1e1920 */
.L_x_94:
[----:B------:R-:W-:Y:S05]  /*39a0*/  BSYNC B1 ;  /* 0x0000000000017941 */ /* 0x000fea0003800000 */
.L_x_93:
[----:B------:R-:W-:Y:S05]  /*39b0*/  @!P0 BRA `(.L_x_95) ;  /* 0x0000000800a88947 */ /* 0x000fea0003800000 */
[----:B-----5:R-:W-:-:S05]  /*39c0*/  LOP3.LUT R0, R19, 0xffffe000, RZ, 0xc0, !PT ;  /* 0xffffe00013007812 */ /* 0x020fca00078ec0ff */
[----:B------:R-:W-:-:S04]  /*39d0*/  FMUL R0, R0, R57 ;  /* 0x0000003900007220 */ /* 0x000fc80000400000 */
[----:B------:R-:W-:-:S05]  /*39e0*/  FFMA R55, R55, R56, R0 ;  /* 0x0000003837377223 */ /* 0x000fca0000000000 */
[----:B------:R-:W-:-:S05]  /*39f0*/  F2FP.TF32.F32.PACK_B R55, R55 ;  /* 0x00000037ff37723e */ /* 0x000fca00024050ff */
[----:B------:R0:W-:Y:S01]  /*3a00*/  STG.E desc[UR36][R10.64+0xe4], R55 ;  /* 0x0000e4370a007986 */ /* 0x0001e2000c101924 */
[----:B------:R-:W-:Y:S05]  /*3a10*/  BRA `(.L_x_95) ;  /* 0x0000000800907947 */ /* 0x000fea0003800000 */
.L_x_34:
[----:B------:R-:W-:Y:S01]  /*3a20*/  ISETP.GT.AND P3, PT, R3, 0x1, PT ;  /* 0x000000010300780c */ /* 0x000fe20003f64270 */
[----:B------:R-:W-:Y:S01]  /*3a30*/  ULDC.64 UR4, c[0x0][0x5c0] ;  /* 0x0001700000047ab9 */ /* 0x000fe20000000a00 */
[-C--:B------:R-:W-:Y:S01]  /*3a40*/  FMUL R9, R24, R56.reuse ;  /* 0x0000003818097220 */ /* 0x080fe20000400000 */
[----:B------:R-:W-:Y:S01]  /*3a50*/  LEA R4, P4, R68, UR4, 0x2 ;  /* 0x0000000444047c11 */ /* 0x000fe2000f8810ff */
[-C--:B------:R-:W-:Y:S01]  /*3a60*/  FMUL R25, R25, R56.reuse ;  /* 0x0000003819197220 */ /* 0x080fe20000400000 */
[----:B------:R-:W-:Y:S01]  /*3a70*/  ISETP.GT.AND P0, PT, R0, RZ, P3 ;  /* 0x000000ff0000720c */ /* 0x000fe20001f04270 */
[-C--:B------:R-:W-:Y:S01]  /*3a80*/  FMUL R11, R26, R56.reuse ;  /* 0x000000381a0b7220 */ /* 0x080fe20000400000 */
[----:B------:R-:W-:Y:S01]  /*3a90*/  LEA.HI.X R5, R68, UR5, R7, 0x2, P4 ;  /* 0x0000000544057c11 */ /* 0x000fe2000a0f1407 */
[-C--:B------:R-:W-:Y:S01]  /*3aa0*/  FMUL R27, R27, R56.reuse ;  /* 0x000000381b1b7220 */ /* 0x080fe20000400000 */
[----:B------:R-:W-:Y:S01]  /*3ab0*/  F2FP.TF32.F32.PACK_B R9, R9 ;  /* 0x00000009ff09723e */ /* 0x000fe200024050ff */
[-C--:B------:R-:W-:Y:S01]  /*3ac0*/  FMUL R29, R29, R56.reuse ;  /* 0x000000381d1d7220 */ /* 0x080fe20000400000 */
[----:B------:R-:W-:Y:S01]  /*3ad0*/  F2FP.TF32.F32.PACK_B R25, R25 ;  /* 0x00000019ff19723e */ /* 0x000fe200024050ff */
[----:B------:R-:W-:Y:S01]  /*3ae0*/  FMUL R31, R31, R56 ;  /* 0x000000381f1f7220 */ /* 0x000fe20000400000 */
[C---:B------:R-:W-:Y:S01]  /*3af0*/  SHF.L.U64.HI R75, R74.reuse, 0x5, R75 ;  /* 0x000000054a4b7819 */ /* 0x040fe2000001024b */
[----:B------:R1:W-:Y:S01]  /*3b00*/  @P2 STG.E desc[UR36][R4.64], R9 ;  /* 0x0000000904002986 */ /* 0x0003e2000c101924 */
[----:B------:R-:W-:Y:S01]  /*3b10*/  LEA R6, P4, R74, R4, 0x5 ;  /* 0x000000044a067211 */ /* 0x000fe200078828ff */
[-C--:B0-----:R-:W-:Y:S01]  /*3b20*/  FMUL R13, R32, R56.reuse ;  /* 0x00000038200d7220 */ /* 0x081fe20000400000 */
[C---:B------:R-:W-:Y:S01]  /*3b30*/  ISETP.GT.AND P1, PT, R0.reuse, 0x8, P1 ;  /* 0x000000080000780c */ /* 0x040fe20000f24270 */
[----:B------:R-:W-:Y:S01]  /*3b40*/  @P0 STG.E desc[UR36][R4.64+0x4], R25 ;  /* 0x0000041904000986 */ /* 0x000fe2000c101924 */
[----:B------:R-:W-:Y:S01]  /*3b50*/  ISETP.GT.AND P2, PT, R3, 0x8, PT ;  /* 0x000000080300780c */ /* 0x000fe20003f44270 */
[----:B------:R-:W-:Y:S01]  /*3b60*/  IMAD.X R7, R75, 0x1, R5, P4 ;  /* 0x000000014b077824 */ /* 0x000fe200020e0605 */
[C---:B------:R-:W-:Y:S01]  /*3b70*/  ISETP.GT.AND P3, PT, R0.reuse, 0x8, P3 ;  /* 0x000000080000780c */ /* 0x040fe20001f64270 */
[-C--:B------:R-:W-:Y:S01]  /*3b80*/  FMUL R33, R33, R56.reuse ;  /* 0x0000003821217220 */ /* 0x080fe20000400000 */
[----:B------:R-:W-:Y:S01]  /*3b90*/  ISETP.GT.AND P0, PT, R3, 0x9, PT ;  /* 0x000000090300780c */ /* 0x000fe20003f04270 */
[-C--:B------:R-:W-:Y:S01]  /*3ba0*/  FMUL R35, R35, R56.reuse ;  /* 0x0000003823237220 */ /* 0x080fe20000400000 */
[----:B------:R-:W-:Y:S01]  /*3bb0*/  ISETP.GT.AND P5, PT, R0, RZ, P2 ;  /* 0x000000ff0000720c */ /* 0x000fe200017a4270 */
[-C--:B-1----:R-:W-:Y:S01]  /*3bc0*/  FMUL R9, R28, R56.reuse ;  /* 0x000000381c097220 */ /* 0x082fe20000400000 */
[C---:B------:R-:W-:Y:S01]  /*3bd0*/  ISETP.GT.AND P4, PT, R0.reuse, RZ, P0 ;  /* 0x000000ff0000720c */ /* 0x040fe20000784270 */
[-C--:B------:R-:W-:Y:S01]  /*3be0*/  FMUL R37, R37, R56.reuse ;  /* 0x0000003825257220 */ /* 0x080fe20000400000 */
[----:B------:R-:W-:Y:S01]  /*3bf0*/  F2FP.TF32.F32.PACK_B R11, R11 ;  /* 0x0000000bff0b723e */ /* 0x000fe200024050ff */
[-C--:B------:R-:W-:Y:S01]  /*3c00*/  FMUL R39, R39, R56.reuse ;  /* 0x0000003827277220 */ /* 0x080fe20000400000 */
[----:B------:R-:W-:Y:S01]  /*3c10*/  F2FP.TF32.F32.PACK_B R27, R27 ;  /* 0x0000001bff1b723e */ /* 0x000fe200024050ff */
[-C--:B------:R-:W-:Y:S01]  /*3c20*/  FMUL R41, R41, R56.reuse ;  /* 0x0000003829297220 */ /* 0x080fe20000400000 */
[----:B------:R-:W-:Y:S01]  /*3c30*/  F2FP.TF32.F32.PACK_B R9, R9 ;  /* 0x00000009ff09723e */ /* 0x000fe200024050ff */
[----:B------:R0:W-:Y:S01]  /*3c40*/  @P1 STG.E desc[UR36][R6.64], R11 ;  /* 0x0000000b06001986 */ /* 0x0001e2000c101924 */
[----:B------:R-:W-:Y:S01]  /*3c50*/  F2FP.TF32.F32.PACK_B R29, R29 ;  /* 0x0000001dff1d723e */ /* 0x000fe200024050ff */
[-C--:B------:R-:W-:Y:S01]  /*3c60*/  FMUL R43, R43, R56.reuse ;  /* 0x000000382b2b7220 */ /* 0x080fe20000400000 */
[C---:B------:R-:W-:Y:S01]  /*3c70*/  ISETP.GT.AND P1, PT, R3.reuse, 0x10, PT ;  /* 0x000000100300780c */ /* 0x040fe20003f24270 */
[----:B------:R-:W-:Y:S01]  /*3c80*/  @P3 STG.E desc[UR36][R6.64+0x4], R27 ;  /* 0x0000041b06003986 */ /* 0x000fe2000c101924 */
[----:B------:R-:W-:Y:S01]  /*3c90*/  ISETP.GT.AND P3, PT, R3, 0x11, PT ;  /* 0x000000110300780c */ /* 0x000fe20003f64270 */
[-C--:B------:R-:W-:Y:S01]  /*3ca0*/  FMUL R45, R45, R56.reuse ;  /* 0x000000382d2d7220 */ /* 0x080fe20000400000 */
[C---:B------:R-:W-:Y:S01]  /*3cb0*/  ISETP.GT.AND P2, PT, R0.reuse, 0x8, P2 ;  /* 0x000000080000780c */ /* 0x040fe20001744270 */
[----:B------:R1:W-:Y:S01]  /*3cc0*/  @P5 STG.E desc[UR36][R4.64+0x20], R9 ;  /* 0x0000200904005986 */ /* 0x0003e2000c101924 */
[C---:B------:R-:W-:Y:S01]  /*3cd0*/  ISETP.GT.AND P0, PT, R0.reuse, 0x8, P0 ;  /* 0x000000080000780c */ /* 0x040fe20000704270 */
[-C--:B------:R-:W-:Y:S01]  /*3ce0*/  FMUL R47, R47, R56.reuse ;  /* 0x000000382f2f7220 */ /* 0x080fe20000400000 */
[----:B------:R-:W-:Y:S01]  /*3cf0*/  ISETP.GT.AND P5, PT, R0, RZ, P1 ;  /* 0x000000ff0000720c */ /* 0x000fe20000fa4270 */
[----:B------:R-:W-:Y:S01]  /*3d00*/  @P4 STG.E desc[UR36][R4.64+0x24], R29 ;  /* 0x0000241d04004986 */ /* 0x000fe2000c101924 */
[-C--:B0-----:R-:W-:Y:S01]  /*3d10*/  FMUL R11, R30, R56.reuse ;  /* 0x000000381e0b7220 */ /* 0x081fe20000400000 */
[----:B------:R-:W-:Y:S01]  /*3d20*/  ISETP.GT.AND P4, PT, R0, RZ, P3 ;  /* 0x000000ff0000720c */ /* 0x000fe20001f84270 */
[-C--:B------:R-:W-:Y:S01]  /*3d30*/  FMUL R49, R49, R56.reuse ;  /* 0x0000003831317220 */ /* 0x080fe20000400000 */
[----:B------:R-:W-:Y:S01]  /*3d40*/  F2FP.TF32.F32.PACK_B R31, R31 ;  /* 0x0000001fff1f723e */ /* 0x000fe200024050ff */
[-C--:B------:R-:W-:Y:S01]  /*3d50*/  FMUL R51, R51, R56.reuse ;  /* 0x0000003833337220 */ /* 0x080fe20000400000 */
[----:B------:R-:W-:Y:S01]  /*3d60*/  F2FP.TF32.F32.PACK_B R11, R11 ;  /* 0x0000000bff0b723e */ /* 0x000fe200024050ff */
[-C--:B------:R-:W-:Y:S01]  /*3d70*/  FMUL R15, R52, R56.reuse ;  /* 0x00000038340f7220 */ /* 0x080fe20000400000 */
[----:B------:R-:W-:Y:S01]  /*3d80*/  F2FP.TF32.F32.PACK_B R13, R13 ;  /* 0x0000000dff0d723e */ /* 0x000fe200024050ff */
[-C--:B-1----:R-:W-:Y:S01]  /*3d90*/  FMUL R9, R34, R56.reuse ;  /* 0x0000003822097220 */ /* 0x082fe20000400000 */
[----:B------:R-:W-:Y:S01]  /*3da0*/  F2FP.TF32.F32.PACK_B R33, R33 ;  /* 0x00000021ff21723e */ /* 0x000fe200024050ff */
[----:B------:R0:W-:Y:S01]  /*3db0*/  @P2 STG.E desc[UR36][R6.64+0x20], R11 ;  /* 0x0000200b06002986 */ /* 0x0001e2000c101924 */
[C---:B------:R-:W-:Y:S01]  /*3dc0*/  ISETP.GT.AND P1, PT, R0.reuse, 0x8, P1 ;  /* 0x000000080000780c */ /* 0x040fe20000f24270 */
[-C--:B------:R-:W-:Y:S01]  /*3dd0*/  FMUL R53, R53, R56.reuse ;  /* 0x0000003835357220 */ /* 0x080fe20000400000 */
[C---:B------:R-:W-:Y:S01]  /*3de0*/  ISETP.GT.AND P2, PT, R3.reuse, 0x19, PT ;  /* 0x000000190300780c */ /* 0x040fe20003f44270 */
[----:B------:R-:W-:Y:S01]  /*3df0*/  @P0 STG.E desc[UR36][R6.64+0x24], R31 ;  /* 0x0000241f06000986 */ /* 0x000fe2000c101924 */
[----:B------:R-:W-:Y:S01]  /*3e00*/  ISETP.GT.AND P0, PT, R3, 0x18, PT ;  /* 0x000000180300780c */ /* 0x000fe20003f04270 */
[----:B------:R-:W-:Y:S01]  /*3e10*/  FMUL R55, R55, R56 ;  /* 0x0000003837377220 */ /* 0x000fe20000400000 */
[----:B------:R-:W-:Y:S01]  /*3e20*/  F2FP.TF32.F32.PACK_B R9, R9 ;  /* 0x00000009ff09723e */ /* 0x000fe200024050ff */
[----:B------:R1:W-:Y:S01]  /*3e30*/  @P5 STG.E desc[UR36][R4.64+0x40], R13 ;  /* 0x0000400d04005986 */ /* 0x0003e2000c101924 */
[----:B------:R-:W-:-:S02]  /*3e40*/  ISETP.GT.AND P5, PT, R0, RZ, P0 ;  /* 0x000000ff0000720c */ /* 0x000fc400007a4270 */
[----:B------:R-:W-:Y:S01]  /*3e50*/  F2FP.TF32.F32.PACK_B R35, R35 ;  /* 0x00000023ff23723e */ /* 0x000fe200024050ff */
[----:B------:R-:W-:Y:S01]  /*3e60*/  @P4 STG.E desc[UR36][R4.64+0x44], R33 ;  /* 0x0000442104004986 */ /* 0x000fe2000c101924 */
[----:B------:R-:W-:Y:S01]  /*3e70*/  ISETP.GT.AND P4, PT, R0, 0x8, P3 ;  /* 0x000000080000780c */ /* 0x000fe20001f84270 */
[-C--:B0-----:R-:W-:Y:S01]  /*3e80*/  FMUL R11, R36, R56.reuse ;  /* 0x00000038240b7220 */ /* 0x081fe20000400000 */
[----:B------:R-:W-:Y:S01]  /*3e90*/  ISETP.GT.AND P3, PT, R0, RZ, P2 ;  /* 0x000000ff0000720c */ /* 0x000fe20001764270 */
[----:B------:R0:W-:Y:S01]  /*3ea0*/  @P1 STG.E desc[UR36][R6.64+0x40], R9 ;  /* 0x0000400906001986 */ /* 0x0001e2000c101924 */
[----:B------:R-:W-:Y:S02]  /*3eb0*/  F2FP.TF32.F32.PACK_B R37, R37 ;  /* 0x00000025ff25723e */ /* 0x000fe400024050ff */
[----:B------:R-:W-:Y:S01]  /*3ec0*/  F2FP.TF32.F32.PACK_B R11, R11 ;  /* 0x0000000bff0b723e */ /* 0x000fe200024050ff */
[----:B-1----:R-:W-:Y:S01]  /*3ed0*/  FMUL R13, R40, R56 ;  /* 0x00000038280d7220 */ /* 0x002fe20000400000 */
[----:B------:R-:W-:-:S02]  /*3ee0*/  ISETP.GT.AND P1, PT, R3, 0x20, PT ;  /* 0x000000200300780c */ /* 0x000fc40003f24270 */
[C---:B------:R-:W-:Y:S02]  /*3ef0*/  ISETP.GT.AND P0, PT, R0.reuse, 0x8, P0 ;  /* 0x000000080000780c */ /* 0x040fe40000704270 */
[----:B------:R-:W-:Y:S01]  /*3f00*/  F2FP.TF32.F32.PACK_B R39, R39 ;  /* 0x00000027ff27723e */ /* 0x000fe200024050ff */
[----:B------:R-:W-:Y:S01]  /*3f10*/  @P4 STG.E desc[UR36][R6.64+0x44], R35 ;  /* 0x0000442306004986 */ /* 0x000fe2000c101924 */
[----:B------:R-:W-:Y:S01]  /*3f20*/  ISETP.GT.AND P4, PT, R0, 0x8, P2 ;  /* 0x000000080000780c */ /* 0x000fe20001784270 */
[----:B0-----:R-:W-:Y:S01]  /*3f30*/  FMUL R9, R38, R56 ;  /* 0x0000003826097220 */ /* 0x001fe20000400000 */
[----:B------:R-:W-:Y:S01]  /*3f40*/  ISETP.GT.AND P2, PT, R3, 0x21, PT ;  /* 0x000000210300780c */ /* 0x000fe20003f44270 */
[----:B------:R0:W-:Y:S01]  /*3f50*/  @P5 STG.E desc[UR36][R4.64+0x60], R11 ;  /* 0x0000600b04005986 */ /* 0x0001e2000c101924 */
[C---:B------:R-:W-:Y:S02]  /*3f60*/  ISETP.GT.AND P5, PT, R0.reuse, RZ, P1 ;  /* 0x000000ff0000720c */ /* 0x040fe40000fa4270 */
[----:B------:R-:W-:Y:S01]  /*3f70*/  F2FP.TF32.F32.PACK_B R9, R9 ;  /* 0x00000009ff09723e */ /* 0x000fe200024050ff */
[----:B------:R-:W-:Y:S01]  /*3f80*/  @P3 STG.E desc[UR36][R4.64+0x64], R37 ;  /* 0x0000642504003986 */ /* 0x000fe2000c101924 */
[----:B------:R-:W-:-:S02]  /*3f90*/  ISETP.GT.AND P3, PT, R0, RZ, P2 ;  /* 0x000000ff0000720c */ /* 0x000fc40001764270 */
[----:B------:R-:W-:Y:S01]  /*3fa0*/  F2FP.TF32.F32.PACK_B R13, R13 ;  /* 0x0000000dff0d723e */ /* 0x000fe200024050ff */
[----:B------:R1:W-:Y:S01]  /*3fb0*/  @P0 STG.E desc[UR36][R6.64+0x60], R9 ;  /* 0x0000600906000986 */ /* 0x0003e2000c101924 */
[----:B------:R-:W-:Y:S02]  /*3fc0*/  F2FP.TF32.F32.PACK_B R41, R41 ;  /* 0x00000029ff29723e */ /* 0x000fe400024050ff */
[----:B------:R-:W-:Y:S01]  /*3fd0*/  ISETP.GT.AND P1, PT, R0, 0x8, P1 ;  /* 0x000000080000780c */ /* 0x000fe20000f24270 */
[----:B------:R-:W-:Y:S01]  /*3fe0*/  @P4 STG.E desc[UR36][R6.64+0x64], R39 ;  /* 0x0000642706004986 */ /* 0x000fe2000c101924 */
[C---:B------:R-:W-:Y:S01]  /*3ff0*/  ISETP.GT.AND P4, PT, R3.reuse, 0x28, PT ;  /* 0x000000280300780c */ /* 0x040fe20003f84270 */
[----:B0-----:R-:W-:Y:S01]  /*4000*/  FMUL R11, R44, R56 ;  /* 0x000000382c0b7220 */ /* 0x001fe20000400000 */
[----:B------:R-:W-:Y:S01]  /*4010*/  F2FP.TF32.F32.PACK_B R43, R43 ;  /* 0x0000002bff2b723e */ /* 0x000fe200024050ff */
[----:B------:R0:W-:Y:S01]  /*4020*/  @P5 STG.E desc[UR36][R4.64+0x80], R13 ;  /* 0x0000800d04005986 */ /* 0x0001e2000c101924 */
[----:B------:R-:W-:-:S02]  /*4030*/  ISETP.GT.AND P5, PT, R3, 0x29, PT ;  /* 0x000000290300780c */ /* 0x000fc40003fa4270 */
[----:B------:R-:W-:Y:S01]  /*4040*/  F2FP.TF32.F32.PACK_B R11, R11 ;  /* 0x0000000bff0b723e */ /* 0x000fe200024050ff */
[----:B------:R-:W-:Y:S01]  /*4050*/  @P3 STG.E desc[UR36][R4.64+0x84], R41 ;  /* 0x0000842904003986 */ /* 0x000fe2000c101924 */
[----:B------:R-:W-:Y:S01]  /*4060*/  ISETP.GT.AND P3, PT, R0, 0x8, P2 ;  /* 0x000000080000780c */ /* 0x000fe20001764270 */
[-C--:B-1----:R-:W-:Y:S01]  /*4070*/  FMUL R9, R42, R56.reuse ;  /* 0x000000382a097220 */ /* 0x082fe20000400000 */
[C---:B------:R-:W-:Y:S02]  /*4080*/  ISETP.GT.AND P2, PT, R0.reuse, RZ, P4 ;  /* 0x000000ff0000720c */ /* 0x040fe40002744270 */
[C---:B------:R-:W-:Y:S02]  /*4090*/  ISETP.GT.AND P0, PT, R0.reuse, RZ, P5 ;  /* 0x000000ff0000720c */ /* 0x040fe40002f04270 */
[----:B------:R-:W-:Y:S01]  /*40a0*/  ISETP.GT.AND P4, PT, R0, 0x8, P4 ;  /* 0x000000080000780c */ /* 0x000fe20002784270 */
[----:B0-----:R-:W-:Y:S01]  /*40b0*/  FMUL R13, R46, R56 ;  /* 0x000000382e0d7220 */ /* 0x001fe20000400000 */
[----:B------:R-:W-:-:S02]  /*40c0*/  F2FP.TF32.F32.PACK_B R9, R9 ;  /* 0x00000009ff09723e */ /* 0x000fc400024050ff */
[----:B------:R-:W-:Y:S02]  /*40d0*/  F2FP.TF32.F32.PACK_B R45, R45 ;  /* 0x0000002dff2d723e */ /* 0x000fe400024050ff */
[----:B------:R-:W-:Y:S01]  /*40e0*/  ISETP.GT.AND P5, PT, R0, 0x8, P5 ;  /* 0x000000080000780c */ /* 0x000fe20002fa4270 */
[----:B------:R0:W-:Y:S01]  /*40f0*/  @P1 STG.E desc[UR36][R6.64+0x80], R9 ;  /* 0x0000800906001986 */ /* 0x0001e2000c101924 */
[C---:B------:R-:W-:Y:S02]  /*4100*/  ISETP.GT.AND P1, PT, R3.reuse, 0x38, PT ;  /* 0x000000380300780c */ /* 0x040fe40003f24270 */
[----:B------:R-:W-:Y:S01]  /*4110*/  F2FP.TF32.F32.PACK_B R13, R13 ;  /* 0x0000000dff0d723e */ /* 0x000fe200024050ff */
[----:B------:R-:W-:Y:S01]  /*4120*/  @P3 STG.E desc[UR36][R6.64+0x84], R43 ;  /* 0x0000842b06003986 */ /* 0x000fe2000c101924 */
[C---:B------:R-:W-:Y:S01]  /*4130*/  ISETP.GT.AND P3, PT, R3.reuse, 0x30, PT ;  /* 0x000000300300780c */ /* 0x040fe20003f64270 */
[----:B------:R-:W-:Y:S01]  /*4140*/  @P4 IMAD.MOV.U32 R2, RZ, RZ, R6 ;  /* 0x000000ffff024224 */ /* 0x000fe200078e0006 */
[----:B------:R-:W-:Y:S01]  /*4150*/  F2FP.TF32.F32.PACK_B R47, R47 ;  /* 0x0000002fff2f723e */ /* 0x000fe200024050ff */
[----:B------:R1:W-:Y:S01]  /*4160*/  @P2 STG.E desc[UR36][R4.64+0xa0], R11 ;  /* 0x0000a00b04002986 */ /* 0x0003e2000c101924 */
[----:B------:R-:W-:-:S02]  /*4170*/  ISETP.GT.AND P2, PT, R3, 0x31, PT ;  /* 0x000000310300780c */ /* 0x000fc40003f44270 */
[----:B------:R-:W-:Y:S01]  /*4180*/  F2FP.TF32.F32.PACK_B R49, R49 ;  /* 0x00000031ff31723e */ /* 0x000fe200024050ff */
[----:B------:R-:W-:Y:S01]  /*4190*/  @P0 STG.E desc[UR36][R4.64+0xa4], R45 ;  /* 0x0000a42d04000986 */ /* 0x000fe2000c101924 */
[----:B------:R-:W-:Y:S01]  /*41a0*/  ISETP.GT.AND P0, PT, R3, 0x39, PT ;  /* 0x000000390300780c */ /* 0x000fe20003f04270 */
[----:B------:R-:W-:Y:S02]  /*41b0*/  @P4 IMAD.MOV.U32 R3, RZ, RZ, R7 ;  /* 0x000000ffff034224 */ /* 0x000fe400078e0007 */
[-C--:B0-----:R-:W-:Y:S01]  /*41c0*/  FMUL R9, R48, R56.reuse ;  /* 0x0000003830097220 */ /* 0x081fe20000400000 */
[----:B------:R-:W-:Y:S02]  /*41d0*/  F2FP.TF32.F32.PACK_B R51, R51 ;  /* 0x00000033ff33723e */ /* 0x000fe400024050ff */
[----:B------:R-:W-:Y:S01]  /*41e0*/  F2FP.TF32.F32.PACK_B R15, R15 ;  /* 0x0000000fff0f723e */ /* 0x000fe200024050ff */
[----:B------:R0:W-:Y:S01]  /*41f0*/  @P4 STG.E desc[UR36][R2.64+0xa0], R13 ;  /* 0x0000a00d02004986 */ /* 0x0001e2000c101924 */
[----:B------:R-:W-:Y:S01]  /*4200*/  ISETP.GT.AND P4, PT, R0, RZ, P3 ;  /* 0x000000ff0000720c */ /* 0x000fe20001f84270 */
[----:B-1----:R-:W-:Y:S01]  /*4210*/  FMUL R11, R50, R56 ;  /* 0x00000038320b7220 */ /* 0x002fe20000400000 */
[----:B------:R-:W-:-:S02]  /*4220*/  ISETP.GT.AND P3, PT, R0, 0x8, P3 ;  /* 0x000000080000780c */ /* 0x000fc40001f64270 */
[----:B------:R-:W-:Y:S02]  /*4230*/  F2FP.TF32.F32.PACK_B R9, R9 ;  /* 0x00000009ff09723e */ /* 0x000fe400024050ff */
[----:B------:R-:W-:Y:S02]  /*4240*/  F2FP.TF32.F32.PACK_B R11, R11 ;  /* 0x0000000bff0b723e */ /* 0x000fe400024050ff */
[----:B------:R-:W-:Y:S02]  /*4250*/  F2FP.TF32.F32.PACK_B R53, R53 ;  /* 0x00000035ff35723e */ /* 0x000fe400024050ff */
[----:B------:R-:W-:Y:S01]  /*4260*/  F2FP.TF32.F32.PACK_B R55, R55 ;  /* 0x00000037ff37723e */ /* 0x000fe200024050ff */
[----:B0-----:R-:W-:Y:S02]  /*4270*/  @P5 IMAD.MOV.U32 R2, RZ, RZ, R6 ;  /* 0x000000ffff025224 */ /* 0x001fe400078e0006 */
[----:B------:R-:W-:Y:S01]  /*4280*/  FMUL R13, R54, R56 ;  /* 0x00000038360d7220 */ /* 0x000fe20000400000 */
[----:B------:R-:W-:-:S04]  /*4290*/  @P5 IMAD.MOV.U32 R3, RZ, RZ, R7 ;  /* 0x000000ffff035224 */ /* 0x000fc800078e0007 */
[----:B------:R-:W-:Y:S01]  /*42a0*/  F2FP.TF32.F32.PACK_B R13, R13 ;  /* 0x0000000dff0d723e */ /* 0x000fe200024050ff */
[----:B------:R0:W-:Y:S01]  /*42b0*/  @P5 STG.E desc[UR36][R2.64+0xa4], R47 ;  /* 0x0000a42f02005986 */ /* 0x0001e2000c101924 */
[C---:B------:R-:W-:Y:S02]  /*42c0*/  ISETP.GT.AND P5, PT, R0.reuse, RZ, P2 ;  /* 0x000000ff0000720c */ /* 0x040fe400017a4270 */
[----:B------:R-:W-:Y:S01]  /*42d0*/  ISETP.GT.AND P2, PT, R0, 0x8, P2 ;  /* 0x000000080000780c */ /* 0x000fe20001744270 */
[----:B0-----:R-:W-:Y:S02]  /*42e0*/  @P4 IMAD.MOV.U32 R2, RZ, RZ, R4 ;  /* 0x000000ffff024224 */ /* 0x001fe400078e0004 */
[----:B------:R-:W-:-:S05]  /*42f0*/  @P4 IMAD.MOV.U32 R3, RZ, RZ, R5 ;  /* 0x000000ffff034224 */ /* 0x000fca00078e0005 */
        /* <DEDUP_REMOVED lines=10> */
[----:B------:R0:W-:Y:S02]  /*43a0*/  @P3 STG.E desc[UR36][R2.64+0xc0], R11 ;  /* 0x0000c00b02003986 */ /* 0x0001e4000c101924 */
[----:B0-----:R-:W-:Y:S02]  /*43b0*/  @P2 IMAD.MOV.U32 R2, RZ, RZ, R6 ;  /* 0x000000ffff022224 */ /* 0x001fe400078e0006 */
[----:B------:R-:W-:-:S05]  /*43c0*/  @P2 IMAD.MOV.U32 R3, RZ, RZ, R7 ;  /* 0x000000ffff032224 */ /* 0x000fca00078e0007 */
[----:B------:R0:W-:Y:S02]  /*43d0*/  @P2 STG.E desc[UR36][R2.64+0xc4], R51 ;  /* 0x0000c43302002986 */ /* 0x0001e4000c101924 */
[----:B0-----:R-:W-:Y:S02]  /*43e0*/  @P4 IMAD.MOV.U32 R2, RZ, RZ, R4 ;  /* 0x000000ffff024224 */ /* 0x001fe400078e0004 */
[----:B------:R-:W-:-:S05]  /*43f0*/  @P4 IMAD.MOV.U32 R3, RZ, RZ, R5 ;  /* 0x000000ffff034224 */ /* 0x000fca00078e0005 */
[----:B------:R0:W-:Y:S04]  /*4400*/  @P4 STG.E desc[UR36][R2.64+0xe0], R15 ;  /* 0x0000e00f02004986 */ /* 0x0001e8000c101924 */
[----:B------:R1:W-:Y:S01]  /*4410*/  @P5 STG.E desc[UR36][R4.64+0xe4], R53 ;  /* 0x0000e43504005986 */ /* 0x0003e2000c101924 */
[----:B0-----:R-:W-:Y:S02]  /*4420*/  @P1 IMAD.MOV.U32 R2, RZ, RZ, R6 ;  /* 0x000000ffff021224 */ /* 0x001fe400078e0006 */
[----:B------:R-:W-:-:S05]  /*4430*/  @P1 IMAD.MOV.U32 R3, RZ, RZ, R7 ;  /* 0x000000ffff031224 */ /* 0x000fca00078e0007 */
[----:B------:R1:W-:Y:S04]  /*4440*/  @P1 STG.E desc[UR36][R2.64+0xe0], R13 ;  /* 0x0000e00d02001986 */ /* 0x0003e8000c101924 */
[----:B------:R1:W-:Y:S02]  /*4450*/  @P0 STG.E desc[UR36][R6.64+0xe4], R55 ;  /* 0x0000e43706000986 */ /* 0x0003e4000c101924 */
.L_x_95:
[----:B------:R-:W-:Y:S05]  /*4460*/  BSYNC B0 ;  /* 0x0000000000007941 */ /* 0x000fea0003800000 */
.L_x_33:
[----:B-1----:R-:W2:Y:S01]  /*4470*/  LDL.64 R2, [R1] ;  /* 0x0000000001027983 */ /* 0x002ea20000100a00 */
[----:B------:R-:W-:Y:S01]  /*4480*/  ULDC.64 UR4, c[0x0][0x650] ;  /* 0x0001940000047ab9 */ /* 0x000fe20000000a00 */
[----:B------:R1:W-:Y:S01]  /*4490*/  SYNCS.ARRIVE.TRANS64.A1T0 RZ, [R64+UR47], RZ ;  /* 0x000000ff40ff79a7 */ /* 0x0003e2000810002f */
[----:B------:R-:W-:Y:S01]  /*44a0*/  PRMT R0, RZ, 0x7610, R0 ;  /* 0x00007610ff007816 */ /* 0x000fe20000000000 */
[----:B-----5:R-:W-:Y:S02]  /*44b0*/  IMAD.MOV.U32 R19, RZ, RZ, -0x1 ;  /* 0xffffffffff137424 */ /* 0x020fe400078e00ff */
[----:B------:R-:W-:Y:S01]  /*44c0*/  IMAD.MOV.U32 R22, RZ, RZ, -0x1 ;  /* 0xffffffffff167424 */ /* 0x000fe200078e00ff */
[----:B--2---:R-:W-:-:S04]  /*44d0*/  LEA R18, P0, R2, R18, 0x1 ;  /* 0x0000001202127211 */ /* 0x004fc800078008ff */
[----:B------:R-:W-:Y:S01]  /*44e0*/  LEA.HI.X R17, R2, R17, R23, 0x1, P0 ;  /* 0x0000001102117211 */ /* 0x000fe200000f0c17 */
[----:B------:R-:W-:Y:S01]  /*44f0*/  IMAD.MOV.U32 R2, RZ, RZ, -0x1 ;  /* 0xffffffffff027424 */ /* 0x000fe200078e00ff */
[----:B------:R-:W-:-:S04]  /*4500*/  ISETP.GE.U32.AND P0, PT, R18, UR4, PT ;  /* 0x0000000412007c0c */ /* 0x000fc8000bf06070 */
[----:B------:R-:W-:-:S13]  /*4510*/  ISETP.GE.U32.AND.EX P0, PT, R17, UR5, PT, P0 ;  /* 0x0000000511007c0c */ /* 0x000fda000bf06100 */
[----:B-1----:R-:W-:Y:S05]  /*4520*/  @P0 BRA `(.L_x_96) ;  /* 0x0000000400700947 */ /* 0x002fea0003800000 */
[----:B0---4-:R-:W0:Y:S01]  /*4530*/  S2R R10, SR_CTAID.X ;  /* 0x00000000000a7919 */ /* 0x011e220000002500 */
[----:B---3--:R-:W1:Y:S01]  /*4540*/  LDC.64 R8, c[0x0][0x628] ;  /* 0x00018a00ff087b82 */ /* 0x008e620000000a00 */
[----:B------:R-:W-:Y:S01]  /*4550*/  ULDC UR4, c[0x0][0x150] ;  /* 0x0000540000047ab9 */ /* 0x000fe20000000800 */
[----:B------:R-:W-:Y:S01]  /*4560*/  IMAD.MOV.U32 R6, RZ, RZ, R18 ;  /* 0x000000ffff067224 */ /* 0x000fe200078e0012 */
[----:B------:R-:W2:Y:S01]  /*4570*/  S2R R20, SR_CTAID.Y ;  /* 0x0000000000147919 */ /* 0x000ea20000002600 */
[----:B------:R-:W-:-:S04]  /*4580*/  IMAD.MOV.U32 R7, RZ, RZ, R17 ;  /* 0x000000ffff077224 */ /* 0x000fc800078e0011 */
[----:B------:R-:W3:Y:S08]  /*4590*/  LDC R15, c[0x0][0x144] ;  /* 0x00005100ff0f7b82 */ /* 0x000ef00000000800 */
[----:B------:R-:W4:Y:S08]  /*45a0*/  LDC R0, c[0x0][0x630] ;  /* 0x00018c00ff007b82 */ /* 0x000f300000000800 */
[----:B------:R-:W2:Y:S01]  /*45b0*/  LDC.64 R12, c[0x0][0x620] ;  /* 0x00018800ff0c7b82 */ /* 0x000ea20000000a00 */
[----:B-1----:R-:W-:-:S04]  /*45c0*/  ISETP.NE.U32.AND P0, PT, R8, RZ, PT ;  /* 0x000000ff0800720c */ /* 0x002fc80003f05070 */
[----:B------:R-:W-:Y:S02]  /*45d0*/  ISETP.NE.AND.EX P0, PT, R9, RZ, PT, P0 ;  /* 0x000000ff0900720c */ /* 0x000fe40003f05300 */
[----:B0-----:R-:W-:-:S05]  /*45e0*/  I2FP.F32.U32 R2, R10 ;  /* 0x0000000a00027245 */ /* 0x001fca0000201000 */
[----:B------:R-:W-:-:S04]  /*45f0*/  FMUL R2, R2, UR4 ;  /* 0x0000000402027c20 */ /* 0x000fc80008400000 */
[----:B------:R0:W1:Y:S02]  /*4600*/  F2I.U32.TRUNC.NTZ R14, R2 ;  /* 0x00000002000e7305 */ /* 0x000064000020f000 */
[----:B---34-:R-:W-:Y:S05]  /*4610*/  @!P0 BRA `(.L_x_97) ;  /* 0x0000000000288947 */ /* 0x018fea0003800000 */
[----:B------:R-:W3:Y:S02]  /*4620*/  LDC R3, c[0x0][0x634] ;  /* 0x00018d00ff037b82 */ /* 0x000ee40000000800 */
[----:B---3--:R-:W-:-:S05]  /*4630*/  IADD3 R7, P0, R18, R3, RZ ;  /* 0x0000000312077210 */ /* 0x008fca0007f1e0ff */
[----:B------:R-:W-:-:S04]  /*4640*/  IMAD.X R11, RZ, RZ, R17, P0 ;  /* 0x000000ffff0b7224 */ /* 0x000fc800000e0611 */
[----:B0-----:R-:W-:-:S04]  /*4650*/  IMAD.WIDE.U32 R2, R11, R8, RZ ;  /* 0x000000080b027225 */ /* 0x001fc800078e00ff */
[----:B------:R-:W-:-:S04]  /*4660*/  IMAD.WIDE.U32 R4, P0, R7, R9, R2 ;  /* 0x0000000907047225 */ /* 0x000fc80007800002 */
[----:B------:R-:W-:-:S04]  /*4670*/  IMAD.WIDE.U32 R2, R7, R8, RZ ;  /* 0x0000000807027225 */ /* 0x000fc800078e00ff */
[----:B------:R-:W-:Y:S01]  /*4680*/  IMAD.X R7, RZ, RZ, RZ, P0 ;  /* 0x000000ffff077224 */ /* 0x000fe200000e06ff */
[----:B------:R-:W-:Y:S01]  /*4690*/  IADD3 RZ, P0, R3, R4, RZ ;  /* 0x0000000403ff7210 */ /* 0x000fe20007f1e0ff */
[----:B------:R-:W-:-:S04]  /*46a0*/  IMAD.MOV.U32 R6, RZ, RZ, R5 ;  /* 0x000000ffff067224 */ /* 0x000fc800078e0005 */
[----:B------:R-:W-:-:S08]  /*46b0*/  IMAD.WIDE.U32.X R6, R11, R9, R6, P0 ;  /* 0x000000090b067225 */ /* 0x000fd000000e0406 */
.L_x_97:
[----:B------:R-:W3:Y:S01]  /*46c0*/  LDC.64 R26, c[0x0][0x640] ;  /* 0x00019000ff1a7b82 */ /* 0x000ee20000000a00 */
[-C--:B------:R-:W-:Y:S01]  /*46d0*/  SHF.R.U64 R11, R6, R0.reuse, R7 ;  /* 0x00000000060b7219 */ /* 0x080fe20000001207 */
[----:B------:R-:W-:Y:S01]  /*46e0*/  IMAD.MOV.U32 R19, RZ, RZ, R17 ;  /* 0x000000ffff137224 */ /* 0x000fe200078e0011 */
[----:B------:R-:W-:Y:S01]  /*46f0*/  SHF.R.U32.HI R0, RZ, R0, R7 ;  /* 0x00000000ff007219 */ /* 0x000fe20000011607 */
[----:B-1----:R-:W-:Y:S01]  /*4700*/  IMAD.MOV R14, RZ, RZ, -R14 ;  /* 0x000000ffff0e7224 */ /* 0x002fe200078e0a0e */
[----:B------:R-:W-:Y:S01]  /*4710*/  IADD3 R5, P0, RZ, -R11, RZ ;  /* 0x8000000bff057210 */ /* 0x000fe20007f1e0ff */
[----:B------:R-:W-:Y:S01]  /*4720*/  ULDC UR4, c[0x0][0x154] ;  /* 0x0000550000047ab9 */ /* 0x000fe20000000800 */
[----:B------:R-:W-:Y:S01]  /*4730*/  IMAD.MOV.U32 R7, RZ, RZ, 0x1 ;  /* 0x00000001ff077424 */ /* 0x000fe200078e00ff */
[----:B------:R-:W1:Y:S01]  /*4740*/  LDC R4, c[0x0][0x618] ;  /* 0x00018600ff047b82 */ /* 0x000e620000000800 */
[----:B------:R-:W-:Y:S02]  /*4750*/  IMAD R22, R15, R14, R10 ;  /* 0x0000000e0f167224 */ /* 0x000fe400078e020a */
[----:B------:R-:W-:-:S04]  /*4760*/  IMAD.X R3, RZ, RZ, ~R0, P0 ;  /* 0x000000ffff037224 */ /* 0x000fc800000e0e00 */
[-C--:B--2---:R-:W-:Y:S01]  /*4770*/  IMAD R0, R3, R12.reuse, RZ ;  /* 0x0000000c03007224 */ /* 0x084fe200078e02ff */
[----:B------:R-:W2:Y:S01]  /*4780*/  LDC R6, c[0x0][0x608] ;  /* 0x00018200ff067b82 */ /* 0x000ea20000000800 */
[----:B0-----:R-:W-:-:S04]  /*4790*/  IMAD.WIDE.U32 R2, R5, R12, R18 ;  /* 0x0000000c05027225 */ /* 0x001fc800078e0012 */
[----:B------:R-:W-:Y:S01]  /*47a0*/  IMAD R5, R5, R13, R0 ;  /* 0x0000000d05057224 */ /* 0x000fe200078e0200 */
[----:B------:R-:W-:Y:S02]  /*47b0*/  I2FP.F32.U32 R0, R20 ;  /* 0x0000001400007245 */ /* 0x000fe40000201000 */
[----:B------:R-:W0:Y:S01]  /*47c0*/  LDC R24, c[0x0][0x658] ;  /* 0x00019600ff187b82 */ /* 0x000e220000000800 */
[----:B------:R-:W-:Y:S01]  /*47d0*/  IMAD.IADD R3, R3, 0x1, R5 ;  /* 0x0000000103037824 */ /* 0x000fe200078e0205 */
[----:B---3--:R-:W-:Y:S01]  /*47e0*/  ISETP.NE.U32.AND P0, PT, R26, RZ, PT ;  /* 0x000000ff1a00720c */ /* 0x008fe20003f05070 */
[----:B------:R-:W-:Y:S01]  /*47f0*/  FMUL R0, R0, UR4 ;  /* 0x0000000400007c20 */ /* 0x000fe20008400000 */
[----:B------:R-:W-:Y:S02]  /*4800*/  IMAD.MOV.U32 R5, RZ, RZ, -0x1 ;  /* 0xffffffffff057424 */ /* 0x000fe400078e00ff */
[----:B------:R-:W-:Y:S01]  /*4810*/  ISETP.NE.AND.EX P0, PT, R27, RZ, PT, P0 ;  /* 0x000000ff1b00720c */ /* 0x000fe20003f05300 */
[----:B------:R3:W4:Y:S01]  /*4820*/  F2I.U32.TRUNC.NTZ R12, R0 ;  /* 0x00000000000c7305 */ /* 0x000722000020f000 */
[----:B------:R-:W3:Y:S01]  /*4830*/  LDC R15, c[0x0][0x148] ;  /* 0x00005200ff0f7b82 */ /* 0x000ee20000000800 */
[----:B-1----:R-:W-:-:S02]  /*4840*/  SHF.R.U64 R10, R2, R4, R3 ;  /* 0x00000004020a7219 */ /* 0x002fc40000001203 */
[----:B------:R-:W-:-:S05]  /*4850*/  SHF.R.U32.HI R3, RZ, R4, R3 ;  /* 0x00000004ff037219 */ /* 0x000fca0000011603 */
[----:B------:R-:W1:Y:S01]  /*4860*/  LDC R14, c[0x0][0x600] ;  /* 0x00018000ff0e7b82 */ /* 0x000e620000000800 */
[-CC-:B--2---:R-:W-:Y:S02]  /*4870*/  SHF.R.U64 R8, R10, R6.reuse, R3.reuse ;  /* 0x000000060a087219 */ /* 0x184fe40000001203 */
[----:B------:R-:W-:-:S05]  /*4880*/  SHF.R.U32.HI R3, RZ, R6, R3 ;  /* 0x00000006ff037219 */ /* 0x000fca0000011603 */
[----:B------:R-:W2:Y:S01]  /*4890*/  LDC R21, c[0x0][0x648] ;  /* 0x00019200ff157b82 */ /* 0x000ea20000000800 */
[-CC-:B0-----:R-:W-:Y:S02]  /*48a0*/  SHF.R.U64 R13, R8, R24.reuse, R3.reuse ;  /* 0x00000018080d7219 */ /* 0x181fe40000001203 */
[-C--:B------:R-:W-:Y:S02]  /*48b0*/  SHF.L.U32 R5, R5, R24.reuse, RZ ;  /* 0x0000001805057219 */ /* 0x080fe400000006ff */
[-C--:B------:R-:W-:Y:S01]  /*48c0*/  SHF.R.U32.HI R3, RZ, R24.reuse, R3 ;  /* 0x00000018ff037219 */ /* 0x080fe20000011603 */
[----:B------:R-:W-:Y:S01]  /*48d0*/  IMAD.MOV.U32 R2, RZ, RZ, R13 ;  /* 0x000000ffff027224 */ /* 0x000fe200078e000d */
[----:B------:R-:W-:Y:S01]  /*48e0*/  SHF.L.U32 R24, R7, R24, RZ ;  /* 0x0000001807187219 */ /* 0x000fe200000006ff */
[----:B------:R-:W0:Y:S01]  /*48f0*/  LDC R25, c[0x0][0x638] ;  /* 0x00018e00ff197b82 */ /* 0x000e220000000800 */
[----:B------:R-:W-:-:S07]  /*4900*/  LOP3.LUT R19, RZ, R5, RZ, 0x33, !PT ;  /* 0x00000005ff137212 */ /* 0x000fce00078e33ff */
[----:B------:R-:W0:Y:S01]  /*4910*/  LDC R28, c[0x0][0x610] ;  /* 0x00018400ff1c7b82 */ /* 0x000e220000000800 */
[----:B----4-:R-:W-:Y:S05]  /*4920*/  @!P0 BRA `(.L_x_98) ;  /* 0x0000000000288947 */ /* 0x010fea0003800000 */
[----:B---3--:R-:W3:Y:S02]  /*4930*/  LDC R0, c[0x0][0x64c] ;  /* 0x00019300ff007b82 */ /* 0x008ee40000000800 */
[----:B---3--:R-:W-:-:S05]  /*4940*/  IADD3 R7, P0, R13, R0, RZ ;  /* 0x000000000d077210 */ /* 0x008fca0007f1e0ff */
        /* <DEDUP_REMOVED lines=8> */
.L_x_98:
[----:B------:R-:W4:Y:S01]  /*49d0*/  LDC R4, c[0x0][0x65c] ;  /* 0x00019700ff047b82 */ /* 0x000f220000000800 */
[----:B--23--:R-:W-:Y:S01]  /*49e0*/  SHF.R.U64 R0, R2, R21, R3 ;  /* 0x0000001502007219 */ /* 0x00cfe20000001203 */
[----:B-1----:R-:W-:Y:S01]  /*49f0*/  VIADD R3, R14, 0xffffffff ;  /* 0xffffffff0e037836 */ /* 0x002fe20000000000 */
[----:B------:R-:W-:Y:S01]  /*4a00*/  LOP3.LUT R19, R8, R19, RZ, 0xc0, !PT ;  /* 0x0000001308137212 */ /* 0x000fe200078ec0ff */
[----:B------:R-:W-:Y:S02]  /*4a10*/  IMAD.MOV R12, RZ, RZ, -R12 ;  /* 0x000000ffff0c7224 */ /* 0x000fe400078e0a0c */
[----:B------:R-:W-:Y:S01]  /*4a20*/  IMAD.MOV R2, RZ, RZ, -R0 ;  /* 0x000000ffff027224 */ /* 0x000fe200078e0a00 */
[----:B------:R-:W-:Y:S01]  /*4a30*/  LOP3.LUT R3, R10, R3, RZ, 0xc0, !PT ;  /* 0x000000030a037212 */ /* 0x000fe200078ec0ff */
[----:B------:R-:W-:Y:S02]  /*4a40*/  IMAD R19, R24, R0, R19 ;  /* 0x0000000018137224 */ /* 0x000fe400078e0213 */
[----:B0-----:R-:W-:-:S04]  /*4a50*/  IMAD R0, R2, R25, R13 ;  /* 0x0000001902007224 */ /* 0x001fc800078e020d */
[----:B------:R-:W-:Y:S01]  /*4a60*/  IMAD R2, R0, R14, R3 ;  /* 0x0000000e00027224 */ /* 0x000fe200078e0203 */
[----:B----4-:R-:W-:Y:S01]  /*4a70*/  ISETP.NE.AND P0, PT, R4, 0x1, PT ;  /* 0x000000010400780c */ /* 0x010fe20003f05270 */
[----:B------:R-:W-:-:S05]  /*4a80*/  IMAD.MOV.U32 R4, RZ, RZ, 0x1 ;  /* 0x00000001ff047424 */ /* 0x000fca00078e00ff */
[----:B------:R-:W-:-:S07]  /*4a90*/  PRMT R0, R4, 0x7610, R0 ;  /* 0x0000761004007816 */ /* 0x000fce0000000000 */
[----:B------:R-:W-:-:S04]  /*4aa0*/  @P0 IMAD R22, R15, R12, R20 ;  /* 0x0000000c0f160224 */ /* 0x000fc800078e0214 */
[----:B------:R-:W-:-:S05]  /*4ab0*/  IMAD R19, R19, R28, R22 ;  /* 0x0000001c13137224 */ /* 0x000fca00078e0216 */
[----:B------:R-:W-:Y:S02]  /*4ac0*/  SEL R22, R2, R19, !P0 ;  /* 0x0000001302167207 */ /* 0x000fe40004000000 */
[----:B------:R-:W-:Y:S01]  /*4ad0*/  SEL R19, R19, R2, !P0 ;  /* 0x0000000213137207 */ /* 0x000fe20004000000 */
[----:B------:R-:W-:-:S07]  /*4ae0*/  IMAD.MOV.U32 R2, RZ, RZ, R11 ;  /* 0x000000ffff027224 */ /* 0x000fce00078e000b */
.L_x_96:
[----:B------:R-:W-:Y:S02]  /*4af0*/  LOP3.LUT P0, RZ, R0, 0xff, RZ, 0xc0, !PT ;  /* 0x000000ff00ff7812 */ /* 0x000fe4000780c0ff */
[----:B------:R-:W-:-:S11]  /*4b00*/  LOP3.LUT R71, R71, 0x1, RZ, 0x3c, !PT ;  /* 0x0000000147477812 */ /* 0x000fd600078e3cff */
[----:B------:R-:W-:Y:S05]  /*4b10*/  @P0 BRA `(.L_x_99) ;  /* 0xffffffc800c40947 */ /* 0x000fea000383ffff */
[----:B------:R-:W-:Y:S05]  /*4b20*/  EXIT ;  /* 0x000000000000794d */ /* 0x000fea0003800000 */
.L_x_14:
[----:B------:R-:W-:-:S08]  /*4b30*/  ISETP.NE.AND P0, PT, R0, RZ, PT ;  /* 0x000000ff0000720c */ /* 0x000fd00003f05270 */
[----:B0-----:R-:W0:-:S00]  /*4b40*/  USETMAXREG.DEALLOC.CTAPOOL 0x28 ;  /* 0x00000028000079c8 */ /* 0x001e0000080e0500 */
[----:B------:R-:W-:Y:S05]  /*4b50*/  @P0 EXIT ;  /* 0x000000000000094d */ /* 0x000fea0003800000 */
[----:B0-----:R-:W-:Y:S01]  /*4b60*/  LOP3.LUT P0, RZ, R8, 0xff, RZ, 0xc0, !PT ;  /* 0x000000ff08ff7812 */ /* 0x001fe2000780c0ff */
[----:B------:R-:W-:Y:S02]  /*4b70*/  IMAD.MOV.U32 R0, RZ, RZ, 0x1 ;  /* 0x00000001ff007424 */ /* 0x000fe400078e00ff */
[----:B------:R-:W-:-:S10]  /*4b80*/  IMAD.MOV.U32 R7, RZ, RZ, RZ ;  /* 0x000000ffff077224 */ /* 0x000fd400078e00ff */
[----:B------:R-:W-:Y:S05]  /*4b90*/  @!P0 BRA `(.L_x_100) ;  /* 0x0000000c00188947 */ /* 0x000fea0003800000 */
[----:B------:R-:W-:Y:S01]  /*4ba0*/  LOP3.LUT P0, RZ, R4, 0x1f, RZ, 0xc0, !PT ;  /* 0x0000001f04ff7812 */ /* 0x000fe2000780c0ff */
[----:B------:R-:W-:Y:S01]  /*4bb0*/  ULDC UR5, c[0x0][0x658] ;  /* 0x0001960000057ab9 */ /* 0x000fe20000000800 */
[----:B------:R-:W-:Y:S01]  /*4bc0*/  UMOV UR6, 0xffffffff ;  /* 0xffffffff00067882 */ /* 0x000fe20000000000 */
[----:B------:R-:W-:Y:S01]  /*4bd0*/  BSSY B0, `(.L_x_100) ;  /* 0x00000c2000007945 */ /* 0x000fe20003800000 */
[----:B------:R-:W-:Y:S01]  /*4be0*/  USHF.L.U32 UR6, UR6, UR5, URZ ;  /* 0x0000000506067299 */ /* 0x000fe2000800063f */
[C---:B------:R-:W-:Y:S01]  /*4bf0*/  ISETP.NE.AND P2, PT, R3.reuse, RZ, PT ;  /* 0x000000ff0300720c */ /* 0x040fe20003f45270 */
[----:B------:R-:W-:Y:S01]  /*4c00*/  IMAD.MOV.U32 R8, RZ, RZ, 0x1 ;  /* 0x00000001ff087424 */ /* 0x000fe200078e00ff */
[----:B------:R-:W-:Y:S01]  /*4c10*/  ISETP.NE.OR P0, PT, R3, RZ, !P0 ;  /* 0x000000ff0300720c */ /* 0x000fe20004705670 */
[----:B------:R-:W-:Y:S01]  /*4c20*/  IMAD.MOV.U32 R0, RZ, RZ, 0x1 ;  /* 0x00000001ff007424 */ /* 0x000fe200078e00ff */
[----:B------:R-:W-:Y:S01]  /*4c30*/  LOP3.LUT R6, R16, 0x2, RZ, 0xfc, !PT ;  /* 0x0000000210067812 */ /* 0x000fe200078efcff */
[----:B------:R-:W-:Y:S01]  /*4c40*/  IMAD.MOV.U32 R7, RZ, RZ, RZ ;  /* 0x000000ffff077224 */ /* 0x000fe200078e00ff */
[----:B------:R-:W-:Y:S01]  /*4c50*/  ULDC UR4, c[0x0][0x600] ;  /* 0x0001800000047ab9 */ /* 0x000fe20000000800 */
[----:B------:R-:W-:Y:S01]  /*4c60*/  UMOV UR7, 0x1 ;  /* 0x0000000100077882 */ /* 0x000fe20000000000 */
[----:B------:R-:W-:-:S02]  /*4c70*/  UIADD3 UR19, UR40, 0x1, URZ ;  /* 0x0000000128137890 */ /* 0x000fc4000fffe03f */
[----:B------:R-:W-:Y:S02]  /*4c80*/  UIADD3 UR15, UR4, -0x1, URZ ;  /* 0xffffffff040f7890 */ /* 0x000fe4000fffe03f */
[----:B------:R-:W-:Y:S02]  /*4c90*/  USHF.L.U32 UR17, UR7, UR5, URZ ;  /* 0x0000000507117299 */ /* 0x000fe4000800063f */
[----:B------:R-:W-:Y:S01]  /*4ca0*/  ULOP3.LUT UR16, URZ, UR6, URZ, 0x33, !UPT ;  /* 0x000000063f107292 */ /* 0x000fe2000f8e333f */
[----:B------:R-:W-:-:S11]  /*4cb0*/  ULDC.64 UR20, c[0x0][0x198] ;  /* 0x0000660000147ab9 */ /* 0x000fd60000000a00 */
.L_x_112:
[----:B------:R-:W-:-:S03]  /*4cc0*/  UMOV UR4, 0xffffffff ;  /* 0xffffffff00047882 */ /* 0x000fc60000000000 */
[----:B------:R-:W-:Y:S05]  /*4cd0*/  BRA.DIV UR4, `(.L_x_101) ;  /* 0x0000001604447947 */ /* 0x000fea000b800000 */
[----:B------:R-:W-:-:S13]  /*4ce0*/  ELECT P6, URZ, PT ;  /* 0x00000000003f782f */ /* 0x000fda00038c0000 */
.L_x_135:
[----:B------:R-:W0:Y:S01]  /*4cf0*/  LDC R3, c[0x0][0x28c] ;  /* 0x0000a300ff037b82 */ /* 0x000e220000000800 */
[----:B------:R-:W-:Y:S01]  /*4d00*/  BSSY B1, `(.L_x_102) ;  /* 0x0000035000017945 */ /* 0x000fe20003800000 */
[----:B0-----:R-:W-:-:S13]  /*4d10*/  ISETP.LT.OR P6, PT, R3, 0x1, !P6 ;  /* 0x000000010300780c */ /* 0x001fda00077c1670 */
[----:B------:R-:W-:Y:S05]  /*4d20*/  @P6 BRA `(.L_x_103) ;  /* 0x0000000000c86947 */ /* 0x000fea0003800000 */
[----:B------:R-:W-:Y:S02]  /*4d30*/  IMAD.SHL.U32 R22, R22, 0x40, RZ ;  /* 0x0000004016167824 */ /* 0x000fe400078e00ff */
[----:B------:R-:W-:Y:S02]  /*4d40*/  IMAD.SHL.U32 R19, R19, 0x40, RZ ;  /* 0x0000004013137824 */ /* 0x000fe400078e00ff */
[----:B------:R-:W-:Y:S02]  /*4d50*/  IMAD.MOV.U32 R12, RZ, RZ, RZ ;  /* 0x000000ffff0c7224 */ /* 0x000fe400078e00ff */
[----:B------:R-:W-:Y:S02]  /*4d60*/  IMAD.U32 R13, RZ, RZ, UR19 ;  /* 0x00000013ff0d7e24 */ /* 0x000fe4000f8e00ff */
[----:B------:R-:W-:Y:S02]  /*4d70*/  IMAD.MOV.U32 R3, RZ, RZ, R0 ;  /* 0x000000ffff037224 */ /* 0x000fe400078e0000 */
[----:B------:R-:W-:-:S07]  /*4d80*/  IMAD.MOV.U32 R4, RZ, RZ, R7 ;  /* 0x000000ffff047224 */ /* 0x000fce00078e0007 */
.L_x_107:
[----:B------:R-:W0:Y:S01]  /*4d90*/  S2R R10, SR_CgaCtaId ;  /* 0x00000000000a7919 */ /* 0x000e220000008800 */
[----:B------:R-:W-:Y:S01]  /*4da0*/  MOV R5, 0x400 ;  /* 0x0000040000057802 */ /* 0x000fe20000000f00 */
[----:B------:R-:W1:Y:S03]  /*4db0*/  @!P2 LDC R9, c[0x0][0x500] ;  /* 0x00014000ff09ab82 */ /* 0x000e660000000800 */
[----:B0-----:R-:W-:Y:S02]  /*4dc0*/  LEA R11, R10, R5, 0x18 ;  /* 0x000000050a0b7211 */ /* 0x001fe400078ec0ff */
[----:B------:R-:W-:-:S03]  /*4dd0*/  SHF.L.U32 R5, R3, 0x1f, RZ ;  /* 0x0000001f03057819 */ /* 0x000fc600000006ff */
[----:B------:R-:W-:-:S04]  /*4de0*/  IMAD R10, R4, 0x8, R11 ;  /* 0x00000008040a7824 */ /* 0x000fc800078e020b */
[----:B------:R-:W0:Y:S02]  /*4df0*/  SYNCS.PHASECHK.TRANS64.TRYWAIT P1, [R10+URZ+0x70], R5 ;  /* 0x000070050a0075a7 */ /* 0x000e24000802017f */
[----:B01----:R-:W-:Y:S05]  /*4e00*/  @!P1 BRA `(.L_x_104) ;  /* 0x0000001400189947 */ /* 0x003fea0003800000 */
.L_x_136:
[----:B0-----:R-:W-:Y:S01]  /*4e10*/  PRMT R5, R6, 0x9910, RZ ;  /* 0x0000991006057816 */ /* 0x001fe200000000ff */
[----:B------:R0:W-:Y:S03]  /*4e20*/  @!P2 SYNCS.ARRIVE.TRANS64 RZ, [R10+URZ], R9 ;  /* 0x000000090affa9a7 */ /* 0x0001e6000800003f */
[----:B------:R-:W-:-:S13]  /*4e30*/  ISETP.NE.AND P1, PT, R5, 0x2, PT ;  /* 0x000000020500780c */ /* 0x000fda0003f25270 */
[----:B0-----:R-:W-:Y:S05]  /*4e40*/  @P1 BRA `(.L_x_105) ;  /* 0x0000000000041947 */ /* 0x001fea0003800000 */
[----:B------:R-:W-:Y:S01]  /*4e50*/  BPT.TRAP 0x1 ;  /* 0x000000040000795c */ /* 0x000fe20000300000 */
.L_x_105:
[----:B------:R-:W-:Y:S05]  /*4e60*/  @P0 BRA `(.L_x_106) ;  /* 0x0000000000040947 */ /* 0x000fea0003800000 */
[----:B------:R-:W-:Y:S01]  /*4e70*/  BPT.TRAP 0x1 ;  /* 0x000000040000795c */ /* 0x000fe20000300000 */
.L_x_106:
[----:B------:R-:W-:Y:S01]  /*4e80*/  IMAD R11, R4, 0x2000, R11 ;  /* 0x00002000040b7824 */ /* 0x000fe200078e020b */
[----:B------:R-:W-:Y:S01]  /*4e90*/  R2UR UR9, R10 ;  /* 0x000000000a0972ca */ /* 0x000fe200000e0000 */
[----:B------:R-:W-:Y:S01]  /*4ea0*/  VIADD R13, R13, 0xffffffff ;  /* 0xffffffff0d0d7836 */ /* 0x000fe20000000000 */
[----:B------:R-:W-:Y:S01]  /*4eb0*/  UIADD3 UR4, UP0, UR20, 0xf0, URZ ;  /* 0x000000f014047890 */ /* 0x000fe2000ff1e03f */
[----:B------:R-:W-:Y:S01]  /*4ec0*/  R2UR UR11, R19 ;  /* 0x00000000130b72ca */ /* 0x000fe200000e0000 */
[----:B------:R-:W-:Y:S01]  /*4ed0*/  UIADD3 UR22, UP1, UR20, 0x1f0, URZ ;  /* 0x000001f014167890 */ /* 0x000fe2000ff3e03f */
[----:B------:R-:W-:Y:S01]  /*4ee0*/  R2UR UR8, R11 ;  /* 0x000000000b0872ca */ /* 0x000fe200000e0000 */
[----:B------:R-:W-:Y:S01]  /*4ef0*/  UIADD3.X UR5, URZ, UR21, URZ, UP0, !UPT ;  /* 0x000000153f057290 */ /* 0x000fe200087fe43f */
[----:B------:R-:W-:Y:S01]  /*4f00*/  R2UR UR10, R12 ;  /* 0x000000000c0a72ca */ /* 0x000fe200000e0000 */
[----:B------:R-:W-:Y:S01]  /*4f10*/  VIADD R4, R4, 0x1 ;  /* 0x0000000104047836 */ /* 0x000fe20000000000 */
[----:B------:R-:W-:Y:S01]  /*4f20*/  R2UR UR12, R2 ;  /* 0x00000000020c72ca */ /* 0x000fe200000e0000 */
[----:B------:R-:W-:Y:S01]  /*4f30*/  UIADD3.X UR23, URZ, UR21, URZ, UP1, !UPT ;  /* 0x000000153f177290 */ /* 0x000fe20008ffe43f */
[----:B------:R-:W-:Y:S01]  /*4f40*/  R2UR UR18, R22 ;  /* 0x00000000161272ca */ /* 0x000fe200000e0000 */
[----:B------:R-:W-:Y:S01]  /*4f50*/  UMOV UR6, 0x0 ;  /* 0x0000000000067882 */ /* 0x000fe20000000000 */
[----:B------:R-:W-:Y:S01]  /*4f60*/  ISETP.GT.AND P3, PT, R13, 0x1, PT ;  /* 0x000000010d00780c */ /* 0x000fe20003f64270 */
[----:B------:R-:W-:Y:S01]  /*4f70*/  UMOV UR7, 0x10000000 ;  /* 0x1000000000077882 */ /* 0x000fe20000000000 */
[----:B------:R-:W-:Y:S01]  /*4f80*/  ISETP.NE.AND P1, PT, R4, 0xe, PT ;  /* 0x0000000e0400780c */ /* 0x000fe20003f25270 */
[----:B------:R-:W-:-:S02]  /*4f90*/  VIADD R12, R12, 0x20 ;  /* 0x000000200c0c7836 */ /* 0x000fc40000000000 */
[----:B------:R-:W-:Y:S01]  /*4fa0*/  UIADD3 UR13, UR8, 0x200, URZ ;  /* 0x00000200080d7890 */ /* 0x000fe2000fffe03f */
[----:B------:R-:W-:Y:S01]  /*4fb0*/  SEL R10, RZ, 0x1, P1 ;  /* 0x00000001ff0a7807 */ /* 0x000fe20000800000 */
[----:B------:R-:W-:Y:S01]  /*4fc0*/  UIADD3 UR14, UR8, 0x1c200, URZ ;  /* 0x0001c200080e7890 */ /* 0x000fe2000fffe03f */
[----:B------:R-:W-:Y:S02]  /*4fd0*/  SEL R4, R4, RZ, P1 ;  /* 0x000000ff04047207 */ /* 0x000fe40000800000 */
[----:B------:R-:W-:Y:S02]  /*4fe0*/  LOP3.LUT R3, R3, R10, RZ, 0x3c, !PT ;  /* 0x0000000a03037212 */ /* 0x000fe400078e3cff */
[----:B------:R-:W-:Y:S02]  /*4ff0*/  UMOV UR8, UR13 ;  /* 0x0000000d00087c82 */ /* 0x000fe40008000000 */
[----:B------:R0:W-:Y:S02]  /*5000*/  UTMALDG.3D [UR8], [UR4], desc[UR6] ;  /* 0x00000608040075b4 */ /* 0x0001e40008011000 */
[----:B0-----:R-:W-:Y:S01]  /*5010*/  UMOV UR8, UR14 ;  /* 0x0000000e00087c82 */ /* 0x001fe20008000000 */
[----:B------:R-:W-:-:S02]  /*5020*/  UMOV UR11, UR18 ;  /* 0x00000012000b7c82 */ /* 0x000fc40008000000 */
[----:B------:R0:W-:Y:S02]  /*5030*/  UTMALDG.3D [UR8], [UR22], desc[UR6] ;  /* 0x00000608160075b4 */ /* 0x0001e40008011000 */
[----:B0-----:R-:W-:Y:S05]  /*5040*/  @P3 BRA `(.L_x_107) ;  /* 0xfffffffc00503947 */ /* 0x001fea000383ffff */
.L_x_103:
[----:B------:R-:W-:Y:S05]  /*5050*/  BSYNC B1 ;  /* 0x0000000000017941 */ /* 0x000fea0003800000 */
.L_x_102:
[----:B------:R-:W2:Y:S01]  /*5060*/  LDL.64 R10, [R1] ;  /* 0x00000000010a7983 */ /* 0x000ea20000100a00 */
[----:B------:R-:W-:Y:S01]  /*5070*/  LOP3.LUT P4, RZ, R8, 0xff, RZ, 0xc0, !PT ;  /* 0x000000ff08ff7812 */ /* 0x000fe2000788c0ff */
[----:B------:R-:W-:Y:S01]  /*5080*/  VIADD R4, R7, UR40 ;  /* 0x0000002807047c36 */ /* 0x000fe20008000000 */
[----:B------:R-:W-:Y:S01]  /*5090*/  ULDC.64 UR4, c[0x0][0x650] ;  /* 0x0001940000047ab9 */ /* 0x000fe20000000a00 */
[----:B------:R-:W-:Y:S01]  /*50a0*/  IMAD.U32 R5, RZ, RZ, UR40 ;  /* 0x00000028ff057e24 */ /* 0x000fe2000f8e00ff */
[----:B------:R-:W-:Y:S01]  /*50b0*/  UISETP.GE.U32.AND UP0, UPT, UR40, 0xe, UPT ;  /* 0x0000000e2800788c */ /* 0x000fe2000bf06070 */
[----:B------:R-:W-:Y:S01]  /*50c0*/  BSSY B1, `(.L_x_108) ;  /* 0x0000070000017945 */ /* 0x000fe20003800000 */
[----:B------:R-:W-:Y:S01]  /*50d0*/  SHF.R.U32.HI R2, RZ, 0x1, R4 ;  /* 0x00000001ff027819 */ /* 0x000fe20000011604 */
[----:B------:R-:W-:Y:S01]  /*50e0*/  IMAD.MOV.U32 R19, RZ, RZ, -0x1 ;  /* 0xffffffffff137424 */ /* 0x000fe200078e00ff */
[----:B------:R-:W-:Y:S01]  /*50f0*/  ISETP.GT.U32.AND P1, PT, R4, 0xd, PT ;  /* 0x0000000d0400780c */ /* 0x000fe20003f24070 */
[----:B------:R-:W-:Y:S01]  /*5100*/  IMAD.MOV.U32 R22, RZ, RZ, -0x1 ;  /* 0xffffffffff167424 */ /* 0x000fe200078e00ff */
[----:B------:R-:W-:-:S02]  /*5110*/  PLOP3.LUT P3, PT, PT, PT, UP0, 0x80, 0x0 ;  /* 0x000000000000781c */ /* 0x000fc40003f6f008 */
[----:B------:R-:W-:Y:S01]  /*5120*/  ISETP.LT.U32.AND P1, PT, R5, 0xe, P1 ;  /* 0x0000000e0500780c */ /* 0x000fe20000f21070 */
[----:B------:R-:W0:Y:S01]  /*5130*/  @P4 S2R R8, SR_CgaCtaId ;  /* 0x0000000000084919 */ /* 0x000e220000008800 */
[----:B------:R-:W-:-:S04]  /*5140*/  @P4 MOV R3, 0x400 ;  /* 0x0000040000034802 */ /* 0x000fc80000000f00 */
[----:B0-----:R-:W-:Y:S01]  /*5150*/  @P4 LEA R8, R8, R3, 0x18 ;  /* 0x0000000308084211 */ /* 0x001fe200078ec0ff */
[----:B------:R-:W-:-:S03]  /*5160*/  IMAD.WIDE.U32 R2, R2, -0x6db6db6d, RZ ;  /* 0x9249249302027825 */ /* 0x000fc600078e00ff */
[----:B------:R0:W-:Y:S01]  /*5170*/  @P4 SYNCS.ARRIVE.TRANS64.A1T0 RZ, [R8+URZ+0x118], RZ ;  /* 0x000118ff08ff49a7 */ /* 0x0001e2000810003f */
[----:B------:R-:W-:Y:S01]  /*5180*/  IMAD.MOV.U32 R2, RZ, RZ, -0x1 ;  /* 0xffffffffff027424 */ /* 0x000fe200078e00ff */
[----:B------:R-:W-:Y:S02]  /*5190*/  SHF.R.U32.HI R5, RZ, 0x2, R3 ;  /* 0x00000002ff057819 */ /* 0x000fe40000011603 */
[----:B------:R-:W-:-:S03]  /*51a0*/  SEL R3, RZ, 0x1, !P1 ;  /* 0x00000001ff037807 */ /* 0x000fc60004800000 */
[----:B------:R-:W-:Y:S01]  /*51b0*/  IMAD R7, R5, -0xe, R4 ;  /* 0xfffffff205077824 */ /* 0x000fe200078e0204 */
[----:B------:R-:W-:Y:S02]  /*51c0*/  LOP3.LUT R0, R0, R3, RZ, 0x3c, !PT ;  /* 0x0000000300007212 */ /* 0x000fe400078e3cff */
[----:B------:R-:W-:Y:S02]  /*51d0*/  PRMT R3, RZ, 0x7610, R3 ;  /* 0x00007610ff037816 */ /* 0x000fe40000000003 */
[----:B------:R-:W-:Y:S02]  /*51e0*/  @P3 LOP3.LUT R0, R0, 0x1, R5, 0x78, !PT ;  /* 0x0000000100003812 */ /* 0x000fe400078e7805 */
[----:B0-----:R-:W-:Y:S02]  /*51f0*/  PRMT R8, RZ, 0x7610, R8 ;  /* 0x00007610ff087816 */ /* 0x001fe40000000008 */
[----:B--2---:R-:W-:-:S04]  /*5200*/  IADD3 R18, P4, R18, R10, RZ ;  /* 0x0000000a12127210 */ /* 0x004fc80007f9e0ff */
[----:B------:R-:W-:Y:S01]  /*5210*/  ISETP.GE.U32.AND P1, PT, R18, UR4, PT ;  /* 0x0000000412007c0c */ /* 0x000fe2000bf26070 */
[----:B------:R-:W-:-:S05]  /*5220*/  IMAD.X R17, R17, 0x1, R23, P4 ;  /* 0x0000000111117824 */ /* 0x000fca00020e0617 */
[----:B------:R-:W-:-:S13]  /*5230*/  ISETP.GE.U32.AND.EX P1, PT, R17, UR5, PT, P1 ;  /* 0x0000000511007c0c */ /* 0x000fda000bf26110 */
[----:B------:R-:W-:Y:S05]  /*5240*/  @P1 BRA `(.L_x_109) ;  /* 0x00000004005c1947 */ /* 0x000fea0003800000 */
[----:B------:R-:W0:Y:S01]  /*5250*/  S2R R11, SR_CTAID.X ;  /* 0x00000000000b7919 */ /* 0x000e220000002500 */
[----:B------:R-:W-:Y:S01]  /*5260*/  ULDC.64 UR4, c[0x0][0x628] ;  /* 0x00018a0000047ab9 */ /* 0x000fe20000000a00 */
[----:B------:R-:W1:Y:S01]  /*5270*/  LDC R12, c[0x0][0x144] ;  /* 0x00005100ff0c7b82 */ /* 0x000e620000000800 */
[----:B------:R-:W-:Y:S01]  /*5280*/  ISETP.NE.U32.AND P1, PT, RZ, UR4, PT ;  /* 0x00000004ff007c0c */ /* 0x000fe2000bf25070 */
[----:B------:R-:W2:Y:S01]  /*5290*/  S2R R9, SR_CTAID.Y ;  /* 0x0000000000097919 */ /* 0x000ea20000002600 */
[----:B------:R-:W-:Y:S01]  /*52a0*/  ULDC UR6, c[0x0][0x150] ;  /* 0x0000540000067ab9 */ /* 0x000fe20000000800 */
[----:B------:R-:W-:Y:S01]  /*52b0*/  ULDC UR7, c[0x0][0x630] ;  /* 0x00018c0000077ab9 */ /* 0x000fe20000000800 */
[----:B------:R-:W-:Y:S01]  /*52c0*/  ISETP.NE.AND.EX P1, PT, RZ, UR5, PT, P1 ;  /* 0x00000005ff007c0c */ /* 0x000fe2000bf25310 */
[----:B------:R-:W-:Y:S01]  /*52d0*/  IMAD.MOV.U32 R2, RZ, RZ, R18 ;  /* 0x000000ffff027224 */ /* 0x000fe200078e0012 */
[----:B0-----:R-:W-:-:S05]  /*52e0*/  I2FP.F32.U32 R3, R11 ;  /* 0x0000000b00037245 */ /* 0x001fca0000201000 */
[----:B------:R-:W-:Y:S01]  /*52f0*/  FMUL R14, R3, UR6 ;  /* 0x00000006030e7c20 */ /* 0x000fe20008400000 */
[----:B------:R-:W-:-:S05]  /*5300*/  IMAD.MOV.U32 R3, RZ, RZ, R17 ;  /* 0x000000ffff037224 */ /* 0x000fca00078e0011 */
[----:B--2---:R-:W-:Y:S05]  /*5310*/  @!P1 BRA `(.L_x_110) ;  /* 0x0000000000289947 */ /* 0x004fea0003800000 */
[----:B------:R-:W-:Y:S02]  /*5320*/  ULDC UR6, c[0x0][0x634] ;  /* 0x00018d0000067ab9 */ /* 0x000fe40000000800 */
[----:B------:R-:W-:-:S05]  /*5330*/  IADD3 R3, P1, R18, UR6, RZ ;  /* 0x0000000612037c10 */ /* 0x000fca000ff3e0ff */
[----:B------:R-:W-:-:S04]  /*5340*/  IMAD.X R13, RZ, RZ, R17, P1 ;  /* 0x000000ffff0d7224 */ /* 0x000fc800008e0611 */
[----:B------:R-:W-:-:S04]  /*5350*/  IMAD.WIDE.U32 R4, R13, UR4, RZ ;  /* 0x000000040d047c25 */ /* 0x000fc8000f8e00ff */
[----:B------:R-:W-:-:S04]  /*5360*/  IMAD.WIDE.U32 R4, P1, R3, UR5, R4 ;  /* 0x0000000503047c25 */ /* 0x000fc8000f820004 */
[----:B------:R-:W-:-:S04]  /*5370*/  IMAD.WIDE.U32 R2, R3, UR4, RZ ;  /* 0x0000000403027c25 */ /* 0x000fc8000f8e00ff */
[----:B------:R-:W-:Y:S01]  /*5380*/  IMAD.MOV.U32 R2, RZ, RZ, R5 ;  /* 0x000000ffff027224 */ /* 0x000fe200078e0005 */
[----:B------:R-:W-:Y:S01]  /*5390*/  IADD3 RZ, P3, R3, R4, RZ ;  /* 0x0000000403ff7210 */ /* 0x000fe20007f7e0ff */
[----:B------:R-:W-:-:S04]  /*53a0*/  IMAD.X R3, RZ, RZ, RZ, P1 ;  /* 0x000000ffff037224 */ /* 0x000fc800008e06ff */
[----:B------:R-:W-:-:S08]  /*53b0*/  IMAD.WIDE.U32.X R2, R13, UR5, R2, P3 ;  /* 0x000000050d027c25 */ /* 0x000fd000098e0402 */
.L_x_110:
[--C-:B------:R-:W-:Y:S01]  /*53c0*/  SHF.R.U64 R10, R2, UR7, R3.reuse ;  /* 0x00000007020a7c19 */ /* 0x100fe20008001203 */
[----:B------:R-:W0:Y:S01]  /*53d0*/  F2I.U32.TRUNC.NTZ R14, R14 ;  /* 0x0000000e000e7305 */ /* 0x000e22000020f000 */
[----:B------:R-:W-:Y:S01]  /*53e0*/  SHF.R.U32.HI R2, RZ, UR7, R3 ;  /* 0x00000007ff027c19 */ /* 0x000fe20008011603 */
[----:B------:R-:W-:Y:S01]  /*53f0*/  ULDC.64 UR4, c[0x0][0x620] ;  /* 0x0001880000047ab9 */ /* 0x000fe20000000a00 */
[----:B------:R-:W-:Y:S01]  /*5400*/  IADD3 R5, P1, RZ, -R10, RZ ;  /* 0x8000000aff057210 */ /* 0x000fe20007f3e0ff */
[----:B------:R-:W-:Y:S01]  /*5410*/  IMAD.MOV.U32 R3, RZ, RZ, R17 ;  /* 0x000000ffff037224 */ /* 0x000fe200078e0011 */
[----:B------:R-:W-:-:S03]  /*5420*/  ULDC.64 UR6, c[0x0][0x640] ;  /* 0x0001900000067ab9 */ /* 0x000fc60000000a00 */
[----:B------:R-:W-:Y:S01]  /*5430*/  IMAD.X R2, RZ, RZ, ~R2, P1 ;  /* 0x000000ffff027224 */ /* 0x000fe200008e0e02 */
[----:B------:R-:W-:-:S03]  /*5440*/  ISETP.NE.U32.AND P1, PT, RZ, UR6, PT ;  /* 0x00000006ff007c0c */ /* 0x000fc6000bf25070 */
[----:B------:R-:W-:Y:S01]  /*5450*/  IMAD R4, R2, UR4, RZ ;  /* 0x0000000402047c24 */ /* 0x000fe2000f8e02ff */
[----:B------:R-:W-:Y:S01]  /*5460*/  ISETP.NE.AND.EX P1, PT, RZ, UR7, PT, P1 ;  /* 0x00000007ff007c0c */ /* 0x000fe2000bf25310 */
[----:B------:R-:W-:-:S04]  /*5470*/  IMAD.MOV.U32 R2, RZ, RZ, R18 ;  /* 0x000000ffff027224 */ /* 0x000fc800078e0012 */
[----:B------:R-:W-:Y:S01]  /*5480*/  IMAD.WIDE.U32 R2, R5, UR4, R2 ;  /* 0x0000000405027c25 */ /* 0x000fe2000f8e0002 */
[----:B------:R-:W-:-:S03]  /*5490*/  ULDC UR4, c[0x0][0x618] ;  /* 0x0001860000047ab9 */ /* 0x000fc60000000800 */
[----:B------:R-:W-:Y:S01]  /*54a0*/  IMAD R5, R5, UR5, R4 ;  /* 0x0000000505057c24 */ /* 0x000fe2000f8e0204 */
[----:B------:R-:W-:Y:S01]  /*54b0*/  ULDC UR5, c[0x0][0x154] ;  /* 0x0000550000057ab9 */ /* 0x000fe20000000800 */
[----:B0-----:R-:W-:Y:S02]  /*54c0*/  IMAD.MOV R4, RZ, RZ, -R14 ;  /* 0x000000ffff047224 */ /* 0x001fe400078e0a0e */
[----:B------:R-:W0:Y:S01]  /*54d0*/  LDC R14, c[0x0][0x148] ;  /* 0x00005200ff0e7b82 */ /* 0x000e220000000800 */
[----:B------:R-:W-:Y:S02]  /*54e0*/  IMAD.IADD R3, R3, 0x1, R5 ;  /* 0x0000000103037824 */ /* 0x000fe400078e0205 */
[----:B-1----:R-:W-:Y:S01]  /*54f0*/  IMAD R11, R12, R4, R11 ;  /* 0x000000040c0b7224 */ /* 0x002fe200078e020b */
[----:B------:R-:W-:Y:S02]  /*5500*/  I2FP.F32.U32 R4, R9 ;  /* 0x0000000900047245 */ /* 0x000fe40000201000 */
[----:B------:R-:W-:-:S02]  /*5510*/  SHF.R.U64 R12, R2, UR4, R3 ;  /* 0x00000004020c7c19 */ /* 0x000fc40008001203 */
[----:B------:R-:W-:Y:S01]  /*5520*/  SHF.R.U32.HI R3, RZ, UR4, R3 ;  /* 0x00000004ff037c19 */ /* 0x000fe20008011603 */
[----:B------:R-:W-:Y:S01]  /*5530*/  FMUL R4, R4, UR5 ;  /* 0x0000000504047c20 */ /* 0x000fe20008400000 */
[----:B------:R-:W-:Y:S02]  /*5540*/  ULDC UR4, c[0x0][0x608] ;  /* 0x0001820000047ab9 */ /* 0x000fe40000000800 */
[--C-:B------:R-:W-:Y:S01]  /*5550*/  SHF.R.U64 R15, R12, UR4, R3.reuse ;  /* 0x000000040c0f7c19 */ /* 0x100fe20008001203 */
[----:B------:R1:W2:Y:S01]  /*5560*/  F2I.U32.TRUNC.NTZ R20, R4 ;  /* 0x0000000400147305 */ /* 0x0002a2000020f000 */
[----:B------:R-:W-:Y:S01]  /*5570*/  SHF.R.U32.HI R2, RZ, UR4, R3 ;  /* 0x00000004ff027c19 */ /* 0x000fe20008011603 */
[----:B------:R-:W-:-:S03]  /*5580*/  ULDC UR4, c[0x0][0x658] ;  /* 0x0001960000047ab9 */ /* 0x000fc60000000800 */
[--C-:B------:R-:W-:Y:S02]  /*5590*/  SHF.R.U64 R13, R15, UR4, R2.reuse ;  /* 0x000000040f0d7c19 */ /* 0x100fe40008001202 */
[----:B------:R-:W-:-:S03]  /*55a0*/  SHF.R.U32.HI R19, RZ, UR4, R2 ;  /* 0x00000004ff137c19 */ /* 0x000fc60008011602 */
[----:B------:R-:W-:Y:S02]  /*55b0*/  IMAD.MOV.U32 R2, RZ, RZ, R13 ;  /* 0x000000ffff027224 */ /* 0x000fe400078e000d */
[----:B------:R-:W-:Y:S01]  /*55c0*/  IMAD.MOV.U32 R3, RZ, RZ, R19 ;  /* 0x000000ffff037224 */ /* 0x000fe200078e0013 */
[----:B-1----:R-:W-:Y:S06]  /*55d0*/  @!P1 BRA `(.L_x_111) ;  /* 0x0000000000289947 */ /* 0x002fec0003800000 */
        /* <DEDUP_REMOVED lines=10> */
.L_x_111:
[----:B------:R-:W1:Y:S01]  /*5680*/  LDC R4, c[0x0][0x65c] ;  /* 0x00019700ff047b82 */ /* 0x000e620000000800 */
[----:B------:R-:W-:Y:S01]  /*5690*/  ULDC UR4, c[0x0][0x648] ;  /* 0x0001920000047ab9 */ /* 0x000fe20000000800 */
[----:B------:R-:W-:Y:S01]  /*56a0*/  LOP3.LUT R15, R15, UR16, RZ, 0xc0, !PT ;  /* 0x000000100f0f7c12 */ /* 0x000fe2000f8ec0ff */
[----:B--2---:R-:W-:Y:S01]  /*56b0*/  IMAD.MOV R20, RZ, RZ, -R20 ;  /* 0x000000ffff147224 */ /* 0x004fe200078e0a14 */
[----:B------:R-:W-:Y:S01]  /*56c0*/  SHF.R.U64 R2, R2, UR4, R3 ;  /* 0x0000000402027c19 */ /* 0x000fe20008001203 */
[----:B------:R-:W-:Y:S01]  /*56d0*/  ULDC UR4, c[0x0][0x638] ;  /* 0x00018e0000047ab9 */ /* 0x000fe20000000800 */
[----:B------:R-:W-:Y:S01]  /*56e0*/  LOP3.LUT R12, R12, UR15, RZ, 0xc0, !PT ;  /* 0x0000000f0c0c7c12 */ /* 0x000fe2000f8ec0ff */
[----:B------:R-:W-:Y:S01]  /*56f0*/  ULDC UR5, c[0x0][0x610] ;  /* 0x0001840000057ab9 */ /* 0x000fe20000000800 */
[----:B------:R-:W-:Y:S01]  /*5700*/  IMAD.MOV.U32 R3, RZ, RZ, 0x1 ;  /* 0x00000001ff037424 */ /* 0x000fe200078e00ff */
[----:B-1----:R-:W-:Y:S01]  /*5710*/  ISETP.NE.AND P1, PT, R4, 0x1, PT ;  /* 0x000000010400780c */ /* 0x002fe20003f25270 */
[----:B------:R-:W-:-:S02]  /*5720*/  IMAD.MOV R4, RZ, RZ, -R2 ;  /* 0x000000ffff047224 */ /* 0x000fc400078e0a02 */
[----:B------:R-:W-:Y:S02]  /*5730*/  IMAD R2, R2, UR17, R15 ;  /* 0x0000001102027c24 */ /* 0x000fe4000f8e020f */
[----:B------:R-:W-:Y:S01]  /*5740*/  IMAD R13, R4, UR4, R13 ;  /* 0x00000004040d7c24 */ /* 0x000fe2000f8e020d */
[----:B------:R-:W-:-:S07]  /*5750*/  ULDC UR4, c[0x0][0x600] ;  /* 0x0001800000047ab9 */ /* 0x000fce0000000800 */
[----:B0-----:R-:W-:-:S04]  /*5760*/  @P1 IMAD R11, R14, R20, R9 ;  /* 0x000000140e0b1224 */ /* 0x001fc800078e0209 */
[----:B------:R-:W-:Y:S02]  /*5770*/  IMAD R11, R2, UR5, R11 ;  /* 0x00000005020b7c24 */ /* 0x000fe4000f8e020b */
[----:B------:R-:W-:-:S05]  /*5780*/  IMAD R2, R13, UR4, R12 ;  /* 0x000000040d027c24 */ /* 0x000fca000f8e020c */
[----:B------:R-:W-:Y:S02]  /*5790*/  SEL R22, R2, R11, !P1 ;  /* 0x0000000b02167207 */ /* 0x000fe40004800000 */
[----:B------:R-:W-:Y:S01]  /*57a0*/  SEL R19, R11, R2, !P1 ;  /* 0x000000020b137207 */ /* 0x000fe20004800000 */
[----:B------:R-:W-:-:S07]  /*57b0*/  IMAD.MOV.U32 R2, RZ, RZ, R10 ;  /* 0x000000ffff027224 */ /* 0x000fce00078e000a */
.L_x_109:
[----:B------:R-:W-:Y:S05]  /*57c0*/  BSYNC B1 ;  /* 0x0000000000017941 */ /* 0x000fea0003800000 */
.L_x_108:
[----:B------:R-:W-:-:S13]  /*57d0*/  LOP3.LUT P1, RZ, R3, 0xff, RZ, 0xc0, !PT ;  /* 0x000000ff03ff7812 */ /* 0x000fda000782c0ff */
[----:B------:R-:W-:Y:S05]  /*57e0*/  @P1 BRA `(.L_x_112) ;  /* 0xfffffff400341947 */ /* 0x000fea000383ffff */
[----:B------:R-:W-:Y:S05]  /*57f0*/  BSYNC B0 ;  /* 0x0000000000007941 */ /* 0x000fea0003800000 */
.L_x_100:
[----:B------:R-:W-:-:S03]  /*5800*/  UMOV UR4, 0xffffffff ;  /* 0xffffffff00047882 */ /* 0x000fc60000000000 */
[----:B------:R-:W-:Y:S05]  /*5810*/  BRA.DIV UR4, `(.L_x_113) ;  /* 0x0000000a04a87947 */ /* 0x000fea000b800000 */
[----:B------:R-:W-:-:S13]  /*5820*/  ELECT P6, URZ, PT ;  /* 0x00000000003f782f */ /* 0x000fda00038c0000 */
.L_x_139:
[----:B------:R-:W-:Y:S04]  /*5830*/  BSSY B0, `(.L_x_114) ;  /* 0x0000085000007945 */ /* 0x000fe80003800000 */
[----:B------:R-:W-:Y:S05]  /*5840*/  @!P6 BRA `(.L_x_115) ;  /* 0x00000008000ce947 */ /* 0x000fea0003800000 */
[----:B------:R-:W-:-:S04]  /*5850*/  LOP3.LUT R16, R16, 0x2, RZ, 0xfc, !PT ;  /* 0x0000000210107812 */ /* 0x000fc800078efcff */
[----:B------:R-:W-:-:S13]  /*5860*/  ISETP.NE.AND P0, PT, R16, 0x3, PT ;  /* 0x000000031000780c */ /* 0x000fda0003f05270 */
[----:B------:R-:W-:Y:S05]  /*5870*/  @!P0 BRA `(.L_x_116) ;  /* 0x0000000000048947 */ /* 0x000fea0003800000 */
[----:B------:R-:W-:Y:S01]  /*5880*/  BPT.TRAP 0x1 ;  /* 0x000000040000795c */ /* 0x000fe20000300000 */
.L_x_116:
[----:B------:R-:W0:Y:S01]  /*5890*/  S2R R3, SR_CgaCtaId ;  /* 0x0000000000037919 */ /* 0x000e220000008800 */
[----:B------:R-:W-:Y:S02]  /*58a0*/  MOV R2, 0x400 ;  /* 0x0000040000027802 */ /* 0x000fe40000000f00 */
[----:B------:R-:W-:Y:S02]  /*58b0*/  SHF.L.U32 R4, R0, 0x1f, RZ ;  /* 0x0000001f00047819 */ /* 0x000fe400000006ff */
[----:B0-----:R-:W-:-:S05]  /*58c0*/  LEA R2, R3, R2, 0x18 ;  /* 0x0000000203027211 */ /* 0x001fca00078ec0ff */
[----:B------:R-:W-:-:S04]  /*58d0*/  VIADD R2, R2, 0x70 ;  /* 0x0000007002027836 */ /* 0x000fc80000000000 */
[C---:B------:R-:W-:Y:S02]  /*58e0*/  IMAD R9, R7.reuse, 0x8, R2 ;  /* 0x0000000807097824 */ /* 0x040fe400078e0202 */
[----:B------:R-:W-:Y:S02]  /*58f0*/  VIADD R7, R7, 0x1 ;  /* 0x0000000107077836 */ /* 0x000fe40000000000 */
[----:B------:R-:W0:Y:S03]  /*5900*/  SYNCS.PHASECHK.TRANS64.TRYWAIT P0, [R9+URZ], R4 ;  /* 0x00000004090075a7 */ /* 0x000e26000800017f */
[----:B------:R-:W-:-:S04]  /*5910*/  ISETP.NE.AND P1, PT, R7, 0xe, PT ;  /* 0x0000000e0700780c */ /* 0x000fc80003f25270 */
[----:B------:R-:W-:Y:S02]  /*5920*/  SEL R3, RZ, 0x1, P1 ;  /* 0x00000001ff037807 */ /* 0x000fe40000800000 */
[----:B------:R-:W-:Y:S02]  /*5930*/  SEL R7, R7, RZ, P1 ;  /* 0x000000ff07077207 */ /* 0x000fe40000800000 */
[----:B------:R-:W-:-:S03]  /*5940*/  LOP3.LUT R6, R0, R3, RZ, 0x3c, !PT ;  /* 0x0000000300067212 */ /* 0x000fc600078e3cff */
[----:B------:R-:W-:Y:S01]  /*5950*/  IMAD R8, R7, 0x8, R2 ;  /* 0x0000000807087824 */ /* 0x000fe200078e0202 */
[----:B------:R-:W-:Y:S01]  /*5960*/  SHF.L.U32 R5, R6, 0x1f, RZ ;  /* 0x0000001f06057819 */ /* 0x000fe200000006ff */
[----:B0-----:R-:W-:Y:S06]  /*5970*/  @!P0 BRA `(.L_x_117) ;  /* 0x0000000800708947 */ /* 0x001fec0003800000 */
.L_x_140:
[----:B------:R-:W1:Y:S01]  /*5980*/  SYNCS.PHASECHK.TRANS64.TRYWAIT P0, [R8+URZ], R5 ;  /* 0x00000005080075a7 */ /* 0x000e62000800017f */
[----:B------:R-:W-:-:S05]  /*5990*/  VIADD R0, R7, 0x1 ;  /* 0x0000000107007836 */ /* 0x000fca0000000000 */
[----:B------:R-:W-:-:S04]  /*59a0*/  ISETP.NE.AND P1, PT, R0, 0xe, PT ;  /* 0x0000000e0000780c */ /* 0x000fc80003f25270 */
[----:B------:R-:W-:Y:S02]  /*59b0*/  SEL R3, RZ, 0x1, P1 ;  /* 0x00000001ff037807 */ /* 0x000fe40000800000 */
[----:B------:R-:W-:Y:S02]  /*59c0*/  SEL R7, R0, RZ, P1 ;  /* 0x000000ff00077207 */ /* 0x000fe40000800000 */
[----:B------:R-:W-:-:S03]  /*59d0*/  LOP3.LUT R6, R6, R3, RZ, 0x3c, !PT ;  /* 0x0000000306067212 */ /* 0x000fc600078e3cff */
[----:B0-----:R-:W-:Y:S01]  /*59e0*/  IMAD R9, R7, 0x8, R2 ;  /* 0x0000000807097824 */ /* 0x001fe200078e0202 */
[----:B------:R-:W-:Y:S01]  /*59f0*/  SHF.L.U32 R4, R6, 0x1f, RZ ;  /* 0x0000001f06047819 */ /* 0x000fe200000006ff */
[----:B-1----:R-:W-:Y:S06]  /*5a00*/  @!P0 BRA `(.L_x_118) ;  /* 0x0000000800608947 */ /* 0x002fec0003800000 */
.L_x_141:
        /* <DEDUP_REMOVED lines=9> */
.L_x_142:
        /* <DEDUP_REMOVED lines=9> */
.L_x_143:
        /* <DEDUP_REMOVED lines=9> */
.L_x_144:
        /* <DEDUP_REMOVED lines=9> */
.L_x_145:
        /* <DEDUP_REMOVED lines=9> */
.L_x_146:
        /* <DEDUP_REMOVED lines=9> */
.L_x_147:
        /* <DEDUP_REMOVED lines=9> */
.L_x_148:
        /* <DEDUP_REMOVED lines=9> */
.L_x_149:
        /* <DEDUP_REMOVED lines=9> */
.L_x_150:
[----:B------:R-:W1:Y:S01]  /*5f20*/  SYNCS.PHASECHK.TRANS64.TRYWAIT P0, [R8+URZ], R5 ;  /* 0x00000005080075a7 */ /* 0x000e62000800017f */
[----:B------:R-:W-:-:S05]  /*5f30*/  VIADD R0, R7, 0x1 ;  /* 0x0000000107007836 */ /* 0x000fca0000000000 */
[----:B------:R-:W-:-:S04]  /*5f40*/  ISETP.NE.AND P1, PT, R0, 0xe, PT ;  /* 0x0000000e0000780c */ /* 0x000fc80003f25270 */
[----:B------:R-:W-:Y:S02]  /*5f50*/  SEL R3, RZ, 0x1, P1 ;  /* 0x00000001ff037807 */ /* 0x000fe40000800000 */
[----:B------:R-:W-:Y:S02]  /*5f60*/  SEL R7, R0, RZ, P1 ;  /* 0x000000ff00077207 */ /* 0x000fe40000800000 */
[----:B0-----:R-:W-:-:S03]  /*5f70*/  LOP3.LUT R9, R6, R3, RZ, 0x3c, !PT ;  /* 0x0000000306097212 */ /* 0x001fc600078e3cff */
[----:B------:R-:W-:Y:S01]  /*5f80*/  IMAD R11, R7, 0x8, R2 ;  /* 0x00000008070b7824 */ /* 0x000fe200078e0202 */
[----:B------:R-:W-:Y:S01]  /*5f90*/  SHF.L.U32 R6, R9, 0x1f, RZ ;  /* 0x0000001f09067819 */ /* 0x000fe200000006ff */
[----:B-1----:R-:W-:Y:S06]  /*5fa0*/  @!P0 BRA `(.L_x_128) ;  /* 0x0000000400c08947 */ /* 0x002fec0003800000 */
.L_x_151:
[----:B------:R-:W1:Y:S01]  /*5fb0*/  SYNCS.PHASECHK.TRANS64.TRYWAIT P0, [R11+URZ], R6 ;  /* 0x000000060b0075a7 */ /* 0x000e62000800017f */
[----:B------:R-:W-:-:S05]  /*5fc0*/  VIADD R0, R7, 0x1 ;  /* 0x0000000107007836 */ /* 0x000fca0000000000 */
[----:B------:R-:W-:-:S04]  /*5fd0*/  ISETP.NE.AND P1, PT, R0, 0xe, PT ;  /* 0x0000000e0000780c */ /* 0x000fc80003f25270 */
[----:B------:R-:W-:Y:S02]  /*5fe0*/  SEL R4, RZ, 0x1, P1 ;  /* 0x00000001ff047807 */ /* 0x000fe40000800000 */
[----:B------:R-:W-:Y:S02]  /*5ff0*/  SEL R3, R0, RZ, P1 ;  /* 0x000000ff00037207 */ /* 0x000fe40000800000 */
[----:B------:R-:W-:Y:S01]  /*6000*/  LOP3.LUT R0, R9, R4, RZ, 0x3c, !PT ;  /* 0x0000000409007212 */ /* 0x000fe200078e3cff */
[----:B-1----:R-:W-:Y:S06]  /*6010*/  @!P0 BRA `(.L_x_129) ;  /* 0x0000000400b88947 */ /* 0x002fec0003800000 */
.L_x_152:
[----:B------:R-:W-:Y:S01]  /*6020*/  IMAD R3, R3, 0x8, R2 ;  /* 0x0000000803037824 */ /* 0x000fe200078e0202 */
[----:B------:R-:W-:-:S07]  /*6030*/  SHF.L.U32 R0, R0, 0x1f, RZ ;  /* 0x0000001f00007819 */ /* 0x000fce00000006ff */
.L_x_130:
[----:B--2---:R2:W3:Y:S02]  /*6040*/  SYNCS.PHASECHK.TRANS64.TRYWAIT P0, [R3+URZ], R0 ;  /* 0x00000000030075a7 */ /* 0x0044e4000800017f */
[----:B---3--:R-:W-:Y:S05]  /*6050*/  @!P0 NANOSLEEP.SYNCS 0x989680 ;  /* 0x009896800000895d */ /* 0x008fea0003900000 */
[----:B------:R-:W3:Y:S02]  /*6060*/  @!P0 SYNCS.PHASECHK.TRANS64 P0, [R3+URZ], R0 ;  /* 0x00000000030085a7 */ /* 0x000ee4000800007f */
[----:B---3--:R-:W-:Y:S05]  /*6070*/  @!P0 BRA `(.L_x_130) ;  /* 0xfffffffc00f08947 */ /* 0x008fea000383ffff */
.L_x_115:
[----:B------:R-:W-:Y:S05]  /*6080*/  BSYNC B0 ;  /* 0x0000000000007941 */ /* 0x000fea0003800000 */
.L_x_114:
[----:B------:R-:W-:Y:S05]  /*6090*/  EXIT ;  /* 0x000000000000794d */ /* 0x000fea0003800000 */
.L_x_16:
[----:B-1----:R1:W2:Y:S02]  /*60a0*/  SYNCS.PHASECHK.TRANS64.TRYWAIT P0, [R63+URZ], R0 ;  /* 0x000000003f0075a7 */ /* 0x0022a4000800017f */
[----:B--2---:R-:W-:Y:S05]  /*60b0*/  @!P0 NANOSLEEP.SYNCS 0x989680 ;  /* 0x009896800000895d */ /* 0x004fea0003900000 */
[----:B------:R-:W2:Y:S02]  /*60c0*/  @!P0 SYNCS.PHASECHK.TRANS64 P0, [R63+URZ], R0 ;  /* 0x000000003f0085a7 */ /* 0x000ea4000800007f */
[----:B--2---:R-:W-:Y:S05]  /*60d0*/  @!P0 BRA `(.L_x_16) ;  /* 0xfffffffc00f08947 */ /* 0x004fea000383ffff */
[----:B------:R-:W-:Y:S05]  /*60e0*/  BRA `(.L_x_131) ;  /* 0xffffffb400647947 */ /* 0x000fea000383ffff */
.L_x_21:
[----:B--2---:R2:W3:Y:S02]  /*60f0*/  SYNCS.PHASECHK.TRANS64.TRYWAIT P1, [R3+URZ], R0 ;  /* 0x00000000030075a7 */ /* 0x0044e4000802017f */
[----:B---3--:R-:W-:Y:S05]  /*6100*/  @!P1 NANOSLEEP.SYNCS 0x989680 ;  /* 0x009896800000995d */ /* 0x008fea0003900000 */
[----:B------:R-:W3:Y:S02]  /*6110*/  @!P1 SYNCS.PHASECHK.TRANS64 P1, [R3+URZ], R0 ;  /* 0x00000000030095a7 */ /* 0x000ee4000802007f */
[----:B---3--:R-:W-:Y:S05]  /*6120*/  @!P1 BRA `(.L_x_21) ;  /* 0xfffffffc00f09947 */ /* 0x008fea000383ffff */
[----:B------:R-:W-:Y:S05]  /*6130*/  BRA `(.L_x_20) ;  /* 0xffffffb400c87947 */ /* 0x000fea000383ffff */
.L_x_26:
[----:B--2---:R-:W-:-:S04]  /*6140*/  IMAD.U32 R4, RZ, RZ, UR4 ;  /* 0x00000004ff047e24 */ /* 0x004fc8000f8e00ff */
[----:B------:R2:W3:Y:S03]  /*6150*/  SYNCS.PHASECHK.TRANS64.TRYWAIT P1, [R4+URZ], R3 ;  /* 0x00000003040075a7 */ /* 0x0004e6000802017f */
[----:B---3--:R-:W-:Y:S05]  /*6160*/  @!P1 NANOSLEEP.SYNCS 0x989680 ;  /* 0x009896800000995d */ /* 0x008fea0003900000 */
[----:B------:R-:W3:Y:S02]  /*6170*/  @!P1 SYNCS.PHASECHK.TRANS64 P1, [R4+URZ], R3 ;  /* 0x00000003040095a7 */ /* 0x000ee4000802007f */
[----:B---3--:R-:W-:Y:S05]  /*6180*/  @!P1 BRA `(.L_x_26) ;  /* 0xfffffffc00ec9947 */ /* 0x008fea000383ffff */
[----:B------:R-:W-:Y:S05]  /*6190*/  BRA `(.L_x_25) ;  /* 0xffffffb800807947 */ /* 0x000fea000383ffff */
.L_x_32:
[----:B---3--:R3:W4:Y:S02]  /*61a0*/  SYNCS.PHASECHK.TRANS64.TRYWAIT P0, [R63+URZ+0x10], R0 ;  /* 0x000010003f0075a7 */ /* 0x008724000800017f */
[----:B----4-:R-:W-:Y:S05]  /*61b0*/  @!P0 NANOSLEEP.SYNCS 0x989680 ;  /* 0x009896800000895d */ /* 0x010fea0003900000 */
[----:B------:R-:W4:Y:S02]  /*61c0*/  @!P0 SYNCS.PHASECHK.TRANS64 P0, [R63+URZ+0x10], R0 ;  /* 0x000010003f0085a7 */ /* 0x000f24000800007f */
[----:B----4-:R-:W-:Y:S05]  /*61d0*/  @!P0 BRA `(.L_x_32) ;  /* 0xfffffffc00f08947 */ /* 0x010fea000383ffff */
[----:B------:R-:W-:Y:S05]  /*61e0*/  BRA `(.L_x_132) ;  /* 0xffffffbc00c07947 */ /* 0x000fea000383ffff */
.L_x_101:
[----:B------:R-:W-:Y:S01]  /*61f0*/  BSSY B1, `(.L_x_133) ;  /* 0x0000006000017945 */ /* 0x000fe20003800000 */
[----:B------:R-:W-:-:S07]  /*6200*/  IMAD.MOV.U32 R15, RZ, RZ, -0x1 ;  /* 0xffffffffff0f7424 */ /* 0x000fce00078e00ff */
[----:B-----5:R-:W-:Y:S05]  /*6210*/  WARPSYNC.COLLECTIVE R15, `(.L_x_134) ;  /* 0x000000000f0c7348 */ /* 0x020fea0003c00000 */
[----:B------:R-:W-:Y:S02]  /*6220*/  ELECT P6, UR62, PT ;  /* 0x00000000003e782f */ /* 0x000fe400038c0000 */
[----:B------:R-:W-:Y:S01]  /*6230*/  MOV R14, UR62 ;  /* 0x0000003e000e7c02 */ /* 0x000fe20008000f00 */
[----:B-----5:R-:W-:Y:S10]  /*6240*/  ENDCOLLECTIVE ;  /* 0x000000000000791b */ /* 0x020ff40003800000 */
.L_x_134:
[----:B------:R-:W-:Y:S05]  /*6250*/  BSYNC B1 ;  /* 0x0000000000017941 */ /* 0x000fea0003800000 */
.L_x_133:
[----:B------:R-:W-:Y:S05]  /*6260*/  BRA `(.L_x_135) ;  /* 0xffffffe800a07947 */ /* 0x000fea000383ffff */
.L_x_104:
[----:B0-----:R0:W1:Y:S02]  /*6270*/  SYNCS.PHASECHK.TRANS64.TRYWAIT P1, [R10+URZ+0x70], R5 ;  /* 0x000070050a0075a7 */ /* 0x001064000802017f */
[----:B-1----:R-:W-:Y:S05]  /*6280*/  @!P1 NANOSLEEP.SYNCS 0x989680 ;  /* 0x009896800000995d */ /* 0x002fea0003900000 */
[----:B------:R-:W1:Y:S02]  /*6290*/  @!P1 SYNCS.PHASECHK.TRANS64 P1, [R10+URZ+0x70], R5 ;  /* 0x000070050a0095a7 */ /* 0x000e64000802007f */
[----:B-1----:R-:W-:Y:S05]  /*62a0*/  @!P1 BRA `(.L_x_104) ;  /* 0xfffffffc00f09947 */ /* 0x002fea000383ffff */
[----:B------:R-:W-:Y:S05]  /*62b0*/  BRA `(.L_x_136) ;  /* 0xffffffe800d47947 */ /* 0x000fea000383ffff */
.L_x_113:
[----:B------:R-:W-:Y:S01]  /*62c0*/  BSSY B0, `(.L_x_137) ;  /* 0x0000006000007945 */ /* 0x000fe20003800000 */
[----:B------:R-:W-:-:S07]  /*62d0*/  IMAD.MOV.U32 R15, RZ, RZ, -0x1 ;  /* 0xffffffffff0f7424 */ /* 0x000fce00078e00ff */
[----:B-----5:R-:W-:Y:S05]  /*62e0*/  WARPSYNC.COLLECTIVE R15, `(.L_x_138) ;  /* 0x000000000f0c7348 */ /* 0x020fea0003c00000 */
[----:B------:R-:W-:Y:S02]  /*62f0*/  ELECT P6, UR62, PT ;  /* 0x00000000003e782f */ /* 0x000fe400038c0000 */
[----:B------:R-:W-:Y:S01]  /*6300*/  MOV R14, UR62 ;  /* 0x0000003e000e7c02 */ /* 0x000fe20008000f00 */
[----:B-----5:R-:W-:Y:S10]  /*6310*/  ENDCOLLECTIVE ;  /* 0x000000000000791b */ /* 0x020ff40003800000 */
.L_x_138:
[----:B------:R-:W-:Y:S05]  /*6320*/  BSYNC B0 ;  /* 0x0000000000007941 */ /* 0x000fea0003800000 */
.L_x_137:
[----:B------:R-:W-:Y:S05]  /*6330*/  BRA `(.L_x_139) ;  /* 0xfffffff4003c7947 */ /* 0x000fea000383ffff */
.L_x_117:
[----:B0-----:R0:W1:Y:S02]  /*6340*/  SYNCS.PHASECHK.TRANS64.TRYWAIT P0, [R9+URZ], R4 ;  /* 0x00000004090075a7 */ /* 0x001064000800017f */
[----:B-1----:R-:W-:Y:S05]  /*6350*/  @!P0 NANOSLEEP.SYNCS 0x989680 ;  /* 0x009896800000895d */ /* 0x002fea0003900000 */
[----:B------:R-:W1:Y:S02]  /*6360*/  @!P0 SYNCS.PHASECHK.TRANS64 P0, [R9+URZ], R4 ;  /* 0x00000004090085a7 */ /* 0x000e64000800007f */
[----:B-1----:R-:W-:Y:S05]  /*6370*/  @!P0 BRA `(.L_x_117) ;  /* 0xfffffffc00f08947 */ /* 0x002fea000383ffff */
[----:B------:R-:W-:Y:S05]  /*6380*/  BRA `(.L_x_140) ;  /* 0xfffffff4007c7947 */ /* 0x000fea000383ffff */
.L_x_118:
[----:B0-----:R0:W1:Y:S02]  /*6390*/  SYNCS.PHASECHK.TRANS64.TRYWAIT P0, [R8+URZ], R5 ;  /* 0x00000005080075a7 */ /* 0x001064000800017f */
[----:B-1----:R-:W-:Y:S05]  /*63a0*/  @!P0 NANOSLEEP.SYNCS 0x989680 ;  /* 0x009896800000895d */ /* 0x002fea0003900000 */
[----:B------:R-:W1:Y:S02]  /*63b0*/  @!P0 SYNCS.PHASECHK.TRANS64 P0, [R8+URZ], R5 ;  /* 0x00000005080085a7 */ /* 0x000e64000800007f */
[----:B-1----:R-:W-:Y:S05]  /*63c0*/  @!P0 BRA `(.L_x_118) ;  /* 0xfffffffc00f08947 */ /* 0x002fea000383ffff */
[----:B------:R-:W-:Y:S05]  /*63d0*/  BRA `(.L_x_141) ;  /* 0xfffffff4008c7947 */ /* 0x000fea000383ffff */
.L_x_119:
[----:B0-----:R0:W1:Y:S02]  /*63e0*/  SYNCS.PHASECHK.TRANS64.TRYWAIT P0, [R9+URZ], R4 ;  /* 0x00000004090075a7 */ /* 0x001064000800017f */
[----:B-1----:R-:W-:Y:S05]  /*63f0*/  @!P0 NANOSLEEP.SYNCS 0x989680 ;  /* 0x009896800000895d */ /* 0x002fea0003900000 */
[----:B------:R-:W1:Y:S02]  /*6400*/  @!P0 SYNCS.PHASECHK.TRANS64 P0, [R9+URZ], R4 ;  /* 0x00000004090085a7 */ /* 0x000e64000800007f */
[----:B-1----:R-:W-:Y:S05]  /*6410*/  @!P0 BRA `(.L_x_119) ;  /* 0xfffffffc00f08947 */ /* 0x002fea000383ffff */
[----:B------:R-:W-:Y:S05]  /*6420*/  BRA `(.L_x_142) ;  /* 0xfffffff4009c7947 */ /* 0x000fea000383ffff */
.L_x_120:
[----:B0-----:R0:W1:Y:S02]  /*6430*/  SYNCS.PHASECHK.TRANS64.TRYWAIT P0, [R8+URZ], R5 ;  /* 0x00000005080075a7 */ /* 0x001064000800017f */
[----:B-1----:R-:W-:Y:S05]  /*6440*/  @!P0 NANOSLEEP.SYNCS 0x989680 ;  /* 0x009896800000895d */ /* 0x002fea0003900000 */
[----:B------:R-:W1:Y:S02]  /*6450*/  @!P0 SYNCS.PHASECHK.TRANS64 P0, [R8+URZ], R5 ;  /* 0x00000005080085a7 */ /* 0x000e64000800007f */
[----:B-1----:R-:W-:Y:S05]  /*6460*/  @!P0 BRA `(.L_x_120) ;  /* 0xfffffffc00f08947 */ /* 0x002fea000383ffff */
[----:B------:R-:W-:Y:S05]  /*6470*/  BRA `(.L_x_143) ;  /* 0xfffffff400ac7947 */ /* 0x000fea000383ffff */
.L_x_121:
[----:B0-----:R0:W1:Y:S02]  /*6480*/  SYNCS.PHASECHK.TRANS64.TRYWAIT P0, [R9+URZ], R4 ;  /* 0x00000004090075a7 */ /* 0x001064000800017f */
[----:B-1----:R-:W-:Y:S05]  /*6490*/  @!P0 NANOSLEEP.SYNCS 0x989680 ;  /* 0x009896800000895d */ /* 0x002fea0003900000 */
[----:B------:R-:W1:Y:S02]  /*64a0*/  @!P0 SYNCS.PHASECHK.TRANS64 P0, [R9+URZ], R4 ;  /* 0x00000004090085a7 */ /* 0x000e64000800007f */
[----:B-1----:R-:W-:Y:S05]  /*64b0*/  @!P0 BRA `(.L_x_121) ;  /* 0xfffffffc00f08947 */ /* 0x002fea000383ffff */
[----:B------:R-:W-:Y:S05]  /*64c0*/  BRA `(.L_x_144) ;  /* 0xfffffff400bc7947 */ /* 0x000fea000383ffff */
.L_x_122:
[----:B0-----:R0:W1:Y:S02]  /*64d0*/  SYNCS.PHASECHK.TRANS64.TRYWAIT P0, [R8+URZ], R5 ;  /* 0x00000005080075a7 */ /* 0x001064000800017f */
[----:B-1----:R-:W-:Y:S05]  /*64e0*/  @!P0 NANOSLEEP.SYNCS 0x989680 ;  /* 0x009896800000895d */ /* 0x002fea0003900000 */
[----:B------:R-:W1:Y:S02]  /*64f0*/  @!P0 SYNCS.PHASECHK.TRANS64 P0, [R8+URZ], R5 ;  /* 0x00000005080085a7 */ /* 0x000e64000800007f */
[----:B-1----:R-:W-:Y:S05]  /*6500*/  @!P0 BRA `(.L_x_122) ;  /* 0xfffffffc00f08947 */ /* 0x002fea000383ffff */
[----:B------:R-:W-:Y:S05]  /*6510*/  BRA `(.L_x_145) ;  /* 0xfffffff400cc7947 */ /* 0x000fea000383ffff */
.L_x_123:
[----:B0-----:R0:W1:Y:S02]  /*6520*/  SYNCS.PHASECHK.TRANS64.TRYWAIT P0, [R9+URZ], R4 ;  /* 0x00000004090075a7 */ /* 0x001064000800017f */
[----:B-1----:R-:W-:Y:S05]  /*6530*/  @!P0 NANOSLEEP.SYNCS 0x989680 ;  /* 0x009896800000895d */ /* 0x002fea0003900000 */
[----:B------:R-:W1:Y:S02]  /*6540*/  @!P0 SYNCS.PHASECHK.TRANS64 P0, [R9+URZ], R4 ;  /* 0x00000004090085a7 */ /* 0x000e64000800007f */
[----:B-1----:R-:W-:Y:S05]  /*6550*/  @!P0 BRA `(.L_x_123) ;  /* 0xfffffffc00f08947 */ /* 0x002fea000383ffff */
[----:B------:R-:W-:Y:S05]  /*6560*/  BRA `(.L_x_146) ;  /* 0xfffffff400dc7947 */ /* 0x000fea000383ffff */
.L_x_124:
[----:B0-----:R0:W1:Y:S02]  /*6570*/  SYNCS.PHASECHK.TRANS64.TRYWAIT P0, [R8+URZ], R5 ;  /* 0x00000005080075a7 */ /* 0x001064000800017f */
[----:B-1----:R-:W-:Y:S05]  /*6580*/  @!P0 NANOSLEEP.SYNCS 0x989680 ;  /* 0x009896800000895d */ /* 0x002fea0003900000 */
[----:B------:R-:W1:Y:S02]  /*6590*/  @!P0 SYNCS.PHASECHK.TRANS64 P0, [R8+URZ], R5 ;  /* 0x00000005080085a7 */ /* 0x000e64000800007f */
[----:B-1----:R-:W-:Y:S05]  /*65a0*/  @!P0 BRA `(.L_x_124) ;  /* 0xfffffffc00f08947 */ /* 0x002fea000383ffff */
[----:B------:R-:W-:Y:S05]  /*65b0*/  BRA `(.L_x_147) ;  /* 0xfffffff400ec7947 */ /* 0x000fea000383ffff */
.L_x_125:
[----:B0-----:R0:W1:Y:S02]  /*65c0*/  SYNCS.PHASECHK.TRANS64.TRYWAIT P0, [R9+URZ], R4 ;  /* 0x00000004090075a7 */ /* 0x001064000800017f */
[----:B-1----:R-:W-:Y:S05]  /*65d0*/  @!P0 NANOSLEEP.SYNCS 0x989680 ;  /* 0x009896800000895d */ /* 0x002fea0003900000 */
[----:B------:R-:W1:Y:S02]  /*65e0*/  @!P0 SYNCS.PHASECHK.TRANS64 P0, [R9+URZ], R4 ;  /* 0x00000004090085a7 */ /* 0x000e64000800007f */
[----:B-1----:R-:W-:Y:S05]  /*65f0*/  @!P0 BRA `(.L_x_125) ;  /* 0xfffffffc00f08947 */ /* 0x002fea000383ffff */
[----:B------:R-:W-:Y:S05]  /*6600*/  BRA `(.L_x_148) ;  /* 0xfffffff400fc7947 */ /* 0x000fea000383ffff */
.L_x_126:
[----:B0-----:R0:W1:Y:S02]  /*6610*/  SYNCS.PHASECHK.TRANS64.TRYWAIT P0, [R8+URZ], R5 ;  /* 0x00000005080075a7 */ /* 0x001064000800017f */
[----:B-1----:R-:W-:Y:S05]  /*6620*/  @!P0 NANOSLEEP.SYNCS 0x989680 ;  /* 0x009896800000895d */ /* 0x002fea0003900000 */
[----:B------:R-:W1:Y:S02]  /*6630*/  @!P0 SYNCS.PHASECHK.TRANS64 P0, [R8+URZ], R5 ;  /* 0x00000005080085a7 */ /* 0x000e64000800007f */
[----:B-1----:R-:W-:Y:S05]  /*6640*/  @!P0 BRA `(.L_x_126) ;  /* 0xfffffffc00f08947 */ /* 0x002fea000383ffff */
[----:B------:R-:W-:Y:S05]  /*6650*/  BRA `(.L_x_149) ;  /* 0xfffffff8000c7947 */ /* 0x000fea000383ffff */
.L_x_127:
[----:B0-----:R0:W1:Y:S02]  /*6660*/  SYNCS.PHASECHK.TRANS64.TRYWAIT P0, [R9+URZ], R4 ;  /* 0x00000004090075a7 */ /* 0x001064000800017f */
[----:B-1----:R-:W-:Y:S05]  /*6670*/  @!P0 NANOSLEEP.SYNCS 0x989680 ;  /* 0x009896800000895d */ /* 0x002fea0003900000 */
[----:B------:R-:W1:Y:S02]  /*6680*/  @!P0 SYNCS.PHASECHK.TRANS64 P0, [R9+URZ], R4 ;  /* 0x00000004090085a7 */ /* 0x000e64000800007f */
[----:B-1----:R-:W-:Y:S05]  /*6690*/  @!P0 BRA `(.L_x_127) ;  /* 0xfffffffc00f08947 */ /* 0x002fea000383ffff */
[----:B------:R-:W-:Y:S05]  /*66a0*/  BRA `(.L_x_150) ;  /* 0xfffffff8001c7947 */ /* 0x000fea000383ffff */
.L_x_128:
[----:B0-----:R0:W1:Y:S02]  /*66b0*/  SYNCS.PHASECHK.TRANS64.TRYWAIT P0, [R8+URZ], R5 ;  /* 0x00000005080075a7 */ /* 0x001064000800017f */
[----:B-1----:R-:W-:Y:S05]  /*66c0*/  @!P0 NANOSLEEP.SYNCS 0x989680 ;  /* 0x009896800000895d */ /* 0x002fea0003900000 */
[----:B------:R-:W1:Y:S02]  /*66d0*/  @!P0 SYNCS.PHASECHK.TRANS64 P0, [R8+URZ], R5 ;  /* 0x00000005080085a7 */ /* 0x000e64000800007f */
[----:B-1----:R-:W-:Y:S05]  /*66e0*/  @!P0 BRA `(.L_x_128) ;  /* 0xfffffffc00f08947 */ /* 0x002fea000383ffff */
[----:B------:R-:W-:Y:S05]  /*66f0*/  BRA `(.L_x_151) ;  /* 0xfffffff8002c7947 */ /* 0x000fea000383ffff */
.L_x_129:
[----:B-1----:R1:W2:Y:S02]  /*6700*/  SYNCS.PHASECHK.TRANS64.TRYWAIT P0, [R11+URZ], R6 ;  /* 0x000000060b0075a7 */ /* 0x0022a4000800017f */
[----:B--2---:R-:W-:Y:S05]  /*6710*/  @!P0 NANOSLEEP.SYNCS 0x989680 ;  /* 0x009896800000895d */ /* 0x004fea0003900000 */
[----:B------:R-:W2:Y:S02]  /*6720*/  @!P0 SYNCS.PHASECHK.TRANS64 P0, [R11+URZ], R6 ;  /* 0x000000060b0085a7 */ /* 0x000ea4000800007f */
[----:B--2---:R-:W-:Y:S05]  /*6730*/  @!P0 BRA `(.L_x_129) ;  /* 0xfffffffc00f08947 */ /* 0x004fea000383ffff */
[----:B------:R-:W-:Y:S05]  /*6740*/  BRA `(.L_x_152) ;  /* 0xfffffff800347947 */ /* 0x000fea000383ffff */
.L_x_153:
[----:B------:R-:W-:-:S00]  /*6750*/  BRA `(.L_x_153) ;  /* 0xfffffffc00fc7947 */ /* 0x000fc0000383ffff */
[----:B------:R-:W-:-:S00]  /*6760*/  NOP ;  /* 0x0000000000007918 */ /* 0x000fc00000000000 */
        /* <DEDUP_REMOVED lines=9> */
.L_x_154:


//--------------------- .nv.global.init           --------------------------
	.section	.nv.global.init,"aw",@progbits
.nv.global.init:
	.type		$str$22,@object
	.size		$str$22,($str$23 - $str$22)
$str$22:
        /*0000*/ 	.byte	0x6b, 0x5f, 0x74, 0x69, 0x6c, 0x65, 0x5f, 0x63, 0x6f, 0x75, 0x6e, 0x74, 0x20, 0x3e, 0x3d, 0x20
        /*0010*/ 	.byte	0x31, 0x00
	.type		$str$23,@object
	.size		$str$23,(__unnamed_1 - $str$23)
$str$23:
        /*0012*/ 	.byte	0x2f, 0x74, 0x6d, 0x70, 0x2f, 0x63, 0x75, 0x74, 0x6c, 0x61, 0x73, 0x73, 0x5f, 0x73, 0x77, 0x65
        /*0022*/ 	.byte	0x65, 0x70, 0x5f, 0x73, 0x72, 0x63, 0x2f, 0x69, 0x6e, 0x63, 0x6c, 0x75, 0x64, 0x65, 0x2f, 0x63
        /*0032*/ 	.byte	0x75, 0x74, 0x6c, 0x61, 0x73, 0x73, 0x2f, 0x67, 0x65, 0x6d, 0x6d, 0x2f, 0x63, 0x6f, 0x6c, 0x6c
        /*0042*/ 	.byte	0x65, 0x63, 0x74, 0x69, 0x76, 0x65, 0x2f, 0x73, 0x6d, 0x39, 0x30, 0x5f, 0x6d, 0x6d, 0x61, 0x5f
        /*0052*/ 	.byte	0x74, 0x6d, 0x61, 0x5f, 0x67, 0x6d, 0x6d, 0x61, 0x5f, 0x73, 0x73, 0x5f, 0x77, 0x61, 0x72, 0x70
        /*0062*/ 	.byte	0x73, 0x70, 0x65, 0x63, 0x69, 0x61, 0x6c, 0x69, 0x7a, 0x65, 0x64, 0x2e, 0x68, 0x70, 0x70, 0x00
	.type		__unnamed_1,@object
	.size		__unnamed_1,(.L_0 - __unnamed_1)
__unnamed_1:
        /*0072*/ 	.byte	0x76, 0x6f, 0x69, 0x64, 0x20, 0x63, 0x75, 0x74, 0x6c, 0x61, 0x73, 0x73, 0x3a, 0x3a, 0x67, 0x65
        /* <DEDUP_REMOVED lines=176> */
        /*0b82*/ 	.byte	0x64, 0x65, 0x6e, 0x74, 0x69, 0x74, 0x79, 0x5d, 0x00
.L_0:


//--------------------- .nv.shared._ZN7cutlass13device_kernelINS_4gemm6kernel13GemmUniversalIN4cute5tupleIJiiiiEEENS1_10collective13CollectiveMmaINS1_34MainloopSm90TmaGmmaWarpSpecializedILi14ENS5_IJNS4_1CILi1EEESB_SB_EEENS1_32KernelTmaWarpSpecializedPingpongEEENS5_IJNSA_ILi64EEESF_NSA_ILi32EEEEEENS_10tfloat32_tENS5_IJlSB_lEEESI_SJ_NS4_8TiledMMAINS4_8MMA_AtomIJNS4_4SM904GMMA29MMA_64x64x8_F32TF32TF32_SS_TNILNSN_7ScaleInE1ELSP_1EEEEEENS4_6LayoutISC_NS5_IJNSA_ILi0EEEST_ST_EEEEENS5_IJNS4_10UnderscoreESW_SW_EEEEENS4_13SM90_TMA_LOADENS4_14ComposedLayoutINS4_7SwizzleILi3ELi4ELi3EEENS4_18smem_ptr_flag_bitsILi32EEENSS_INS5_IJNSA_ILi8EEESG_EEENS5_IJSG_SB_EEEEEEEvNS4_8identityESZ_S19_vS1A_EENS_8epilogue10collective6detail29Sm90TmaWarpSpecializedAdapterINS1D_15DefaultEpilogueISI_SJ_SJ_NS1C_6thread17LinearCombinationISI_Li1EffLNS1H_9ScaleType4KindE0ELNS_15FloatRoundStyleE2ESI_EENS1_15EpilogueDefaultEEEEEvvEEEEvNT_6ParamsE --------------------------
	.section	.nv.shared._ZN7cutlass13device_kernelINS_4gemm6kernel13GemmUniversalIN4cute5tupleIJiiiiEEENS1_10collective13CollectiveMmaINS1_34MainloopSm90TmaGmmaWarpSpecializedILi14ENS5_IJNS4_1CILi1EEESB_SB_EEENS1_32KernelTmaWarpSpecializedPingpongEEENS5_IJNSA_ILi64EEESF_NSA_ILi32EEEEEENS_10tfloat32_tENS5_IJlSB_lEEESI_SJ_NS4_8TiledMMAINS4_8MMA_AtomIJNS4_4SM904GMMA29MMA_64x64x8_F32TF32TF32_SS_TNILNSN_7ScaleInE1ELSP_1EEEEEENS4_6LayoutISC_NS5_IJNSA_ILi0EEEST_ST_EEEEENS5_IJNS4_10UnderscoreESW_SW_EEEEENS4_13SM90_TMA_LOADENS4_14ComposedLayoutINS4_7SwizzleILi3ELi4ELi3EEENS4_18smem_ptr_flag_bitsILi32EEENSS_INS5_IJNSA_ILi8EEESG_EEENS5_IJSG_SB_EEEEEEEvNS4_8identityESZ_S19_vS1A_EENS_8epilogue10collective6detail29Sm90TmaWarpSpecializedAdapterINS1D_15DefaultEpilogueISI_SJ_SJ_NS1C_6thread17LinearCombinationISI_Li1EffLNS1H_9ScaleType4KindE0ELNS_15FloatRoundStyleE2ESI_EENS1_15EpilogueDefaultEEEEEvvEEEEvNT_6ParamsE,"aw",@nobits
	.sectionflags	@""
	.align	16
	.zero		1024


//--------------------- .nv.shared.reserved.0     --------------------------
	.section	.nv.shared.reserved.0,"aw",@nobits
	.weak		__nv_reservedSMEM_offset_0_alias
	.size		__nv_reservedSMEM_offset_0_alias, 0, 0
	.other		__nv_reservedSMEM_offset_0_alias,@"STO_CUDA_RESERVED_SHARED STV_DEFAULT"
__nv_reservedSMEM_offset_0_alias:
	.zero		0


//--------------------- .nv.global                --------------------------
	.section	.nv.global,"aw",@nobits
.nv.global:
	.type		_ZN40_INTERNAL_b0643fae_4_k_cu_370f2bda_208964cute1_E,@object
	.size		_ZN40_INTERNAL_b0643fae_4_k_cu_370f2bda_208964cute1_E,(_ZN40_INTERNAL_b0643fae_4_k_cu_370f2bda_208964cuda3std3__45__cpo6cbeginE - _ZN40_INTERNAL_b0643fae_4_k_cu_370f2bda_208964cute1_E)
_ZN40_INTERNAL_b0643fae_4_k_cu_370f2bda_208964cute1_E:
	.zero		1
	.type		_ZN40_INTERNAL_b0643fae_4_k_cu_370f2bda_208964cuda3std3__45__cpo6cbeginE,@object
	.size		_ZN40_INTERNAL_b0643fae_4_k_cu_370f2bda_208964cuda3std3__45__cpo6cbeginE,(_ZN40_INTERNAL_b0643fae_4_k_cu_370f2bda_208964cuda3std3__48in_placeE - _ZN40_INTERNAL_b0643fae_4_k_cu_370f2bda_208964cuda3std3__45__cpo6cbeginE)
_ZN40_INTERNAL_b0643fae_4_k_cu_370f2bda_208964cuda3std3__45__cpo6cbeginE:
	.zero		1
	.type		_ZN40_INTERNAL_b0643fae_4_k_cu_370f2bda_208964cuda3std3__48in_placeE,@object
	.size		_ZN40_INTERNAL_b0643fae_4_k_cu_370f2bda_208964cuda3std3__48in_placeE,(_ZN40_INTERNAL_b0643fae_4_k_cu_370f2bda_208964cuda3std6ranges3__45__cpo9iter_moveE - _ZN40_INTERNAL_b0643fae_4_k_cu_370f2bda_208964cuda3std3__48in_placeE)
_ZN40_INTERNAL_b0643fae_4_k_cu_370f2bda_208964cuda3std3__48in_placeE:
	.zero		1
	.type		_ZN40_INTERNAL_b0643fae_4_k_cu_370f2bda_208964cuda3std6ranges3__45__cpo9iter_moveE,@object
	.size		_ZN40_INTERNAL_b0643fae_4_k_cu_370f2bda_208964cuda3std6ranges3__45__cpo9iter_moveE,(_ZN40_INTERNAL_b0643fae_4_k_cu_370f2bda_208964cuda3std3__45__cpo5beginE - _ZN40_INTERNAL_b0643fae_4_k_cu_370f2bda_208964cuda3std6ranges3__45__cpo9iter_moveE)
_ZN40_INTERNAL_b0643fae_4_k_cu_370f2bda_208964cuda3std6ranges3__45__cpo9iter_moveE:
	.zero		1
	.type		_ZN40_INTERNAL_b0643fae_4_k_cu_370f2bda_208964cuda3std3__45__cpo5beginE,@object
	.size		_ZN40_INTERNAL_b0643fae_4_k_cu_370f2bda_208964cuda3std3__45__cpo5beginE,(_ZN40_INTERNAL_b0643fae_4_k_cu_370f2bda_208964cuda3std3__442_GLOBAL__N__b0643fae_4_k_cu_370f2bda_208966ignoreE - _ZN40_INTERNAL_b0643fae_4_k_cu_370f2bda_208964cuda3std3__45__cpo5beginE)
_ZN40_INTERNAL_b0643fae_4_k_cu_370f2bda_208964cuda3std3__45__cpo5beginE:
	.zero		1
	.type		_ZN40_INTERNAL_b0643fae_4_k_cu_370f2bda_208964cuda3std3__442_GLOBAL__N__b0643fae_4_k_cu_370f2bda_208966ignoreE,@object
	.size		_ZN40_INTERNAL_b0643fae_4_k_cu_370f2bda_208964cuda3std3__442_GLOBAL__N__b0643fae_4_k_cu_370f2bda_208966ignoreE,(_ZN40_INTERNAL_b0643fae_4_k_cu_370f2bda_208964cute7productE - _ZN40_INTERNAL_b0643fae_4_k_cu_370f2bda_208964cuda3std3__442_GLOBAL__N__b0643fae_4_k_cu_370f2bda_208966ignoreE)
_ZN40_INTERNAL_b0643fae_4_k_cu_370f2bda_208964cuda3std3__442_GLOBAL__N__b0643fae_4_k_cu_370f2bda_208966ignoreE:
	.zero		1
	.type		_ZN40_INTERNAL_b0643fae_4_k_cu_370f2bda_208964cute7productE,@object
	.size		_ZN40_INTERNAL_b0643fae_4_k_cu_370f2bda_208964cute7productE,(_ZN40_INTERNAL_b0643fae_4_k_cu_370f2bda_208964cuda3std3__45__cpo3endE - _ZN40_INTERNAL_b0643fae_4_k_cu_370f2bda_208964cute7productE)
_ZN40_INTERNAL_b0643fae_4_k_cu_370f2bda_208964cute7productE:
	.zero		1
	.type		_ZN40_INTERNAL_b0643fae_4_k_cu_370f2bda_208964cuda3std3__45__cpo3endE,@object
	.size		_ZN40_INTERNAL_b0643fae_4_k_cu_370f2bda_208964cuda3std3__45__cpo3endE,(_ZN40_INTERNAL_b0643fae_4_k_cu_370f2bda_208964cuda3std3__419piecewise_constructE - _ZN40_INTERNAL_b0643fae_4_k_cu_370f2bda_208964cuda3std3__45__cpo3endE)
_ZN40_INTERNAL_b0643fae_4_k_cu_370f2bda_208964cuda3std3__45__cpo3endE:
	.zero		1
	.type		_ZN40_INTERNAL_b0643fae_4_k_cu_370f2bda_208964cuda3std3__419piecewise_constructE,@object
	.size		_ZN40_INTERNAL_b0643fae_4_k_cu_370f2bda_208964cuda3std3__419piecewise_constructE,(_ZN40_INTERNAL_b0643fae_4_k_cu_370f2bda_208964cuda3std3__45__cpo4cendE - _ZN40_INTERNAL_b0643fae_4_k_cu_370f2bda_208964cuda3std3__419piecewise_constructE)
_ZN40_INTERNAL_b0643fae_4_k_cu_370f2bda_208964cuda3std3__419piecewise_constructE:
	.zero		1
	.type		_ZN40_INTERNAL_b0643fae_4_k_cu_370f2bda_208964cuda3std3__45__cpo4cendE,@object
	.size		_ZN40_INTERNAL_b0643fae_4_k_cu_370f2bda_208964cuda3std3__45__cpo4cendE,(_ZN40_INTERNAL_b0643fae_4_k_cu_370f2bda_208964cuda3std6ranges3__45__cpo4swapE - _ZN40_INTERNAL_b0643fae_4_k_cu_370f2bda_208964cuda3std3__45__cpo4cendE)
_ZN40_INTERNAL_b0643fae_4_k_cu_370f2bda_208964cuda3std3__45__cpo4cendE:
	.zero		1
	.type		_ZN40_INTERNAL_b0643fae_4_k_cu_370f2bda_208964cuda3std6ranges3__45__cpo4swapE,@object
	.size		_ZN40_INTERNAL_b0643fae_4_k_cu_370f2bda_208964cuda3std6ranges3__45__cpo4swapE,(.L_8 - _ZN40_INTERNAL_b0643fae_4_k_cu_370f2bda_208964cuda3std6ranges3__45__cpo4swapE)
_ZN40_INTERNAL_b0643fae_4_k_cu_370f2bda_208964cuda3std6ranges3__45__cpo4swapE:
	.zero		1
.L_8:


//--------------------- .nv.constant0._ZN7cutlass13device_kernelINS_4gemm6kernel13GemmUniversalIN4cute5tupleIJiiiiEEENS1_10collective13CollectiveMmaINS1_34MainloopSm90TmaGmmaWarpSpecializedILi14ENS5_IJNS4_1CILi1EEESB_SB_EEENS1_32KernelTmaWarpSpecializedPingpongEEENS5_IJNSA_ILi64EEESF_NSA_ILi32EEEEEENS_10tfloat32_tENS5_IJlSB_lEEESI_SJ_NS4_8TiledMMAINS4_8MMA_AtomIJNS4_4SM904GMMA29MMA_64x64x8_F32TF32TF32_SS_TNILNSN_7ScaleInE1ELSP_1EEEEEENS4_6LayoutISC_NS5_IJNSA_ILi0EEEST_ST_EEEEENS5_IJNS4_10UnderscoreESW_SW_EEEEENS4_13SM90_TMA_LOADENS4_14ComposedLayoutINS4_7SwizzleILi3ELi4ELi3EEENS4_18smem_ptr_flag_bitsILi32EEENSS_INS5_IJNSA_ILi8EEESG_EEENS5_IJSG_SB_EEEEEEEvNS4_8identityESZ_S19_vS1A_EENS_8epilogue10collective6detail29Sm90TmaWarpSpecializedAdapterINS1D_15DefaultEpilogueISI_SJ_SJ_NS1C_6thread17LinearCombinationISI_Li1EffLNS1H_9ScaleType4KindE0ELNS_15FloatRoundStyleE2ESI_EENS1_15EpilogueDefaultEEEEEvvEEEEvNT_6ParamsE --------------------------
	.section	.nv.constant0._ZN7cutlass13device_kernelINS_4gemm6kernel13GemmUniversalIN4cute5tupleIJiiiiEEENS1_10collective13CollectiveMmaINS1_34MainloopSm90TmaGmmaWarpSpecializedILi14ENS5_IJNS4_1CILi1EEESB_SB_EEENS1_32KernelTmaWarpSpecializedPingpongEEENS5_IJNSA_ILi64EEESF_NSA_ILi32EEEEEENS_10tfloat32_tENS5_IJlSB_lEEESI_SJ_NS4_8TiledMMAINS4_8MMA_AtomIJNS4_4SM904GMMA29MMA_64x64x8_F32TF32TF32_SS_TNILNSN_7ScaleInE1ELSP_1EEEEEENS4_6LayoutISC_NS5_IJNSA_ILi0EEEST_ST_EEEEENS5_IJNS4_10UnderscoreESW_SW_EEEEENS4_13SM90_TMA_LOADENS4_14ComposedLayoutINS4_7SwizzleILi3ELi4ELi3EEENS4_18smem_ptr_flag_bitsILi32EEENSS_INS5_IJNSA_ILi8EEESG_EEENS5_IJSG_SB_EEEEEEEvNS4_8identityESZ_S19_vS1A_EENS_8epilogue10collective6detail29Sm90TmaWarpSpecializedAdapterINS1D_15DefaultEpilogueISI_SJ_SJ_NS1C_6thread17LinearCombinationISI_Li1EffLNS1H_9ScaleType4KindE0ELNS_15FloatRoundStyleE2ESI_EENS1_15EpilogueDefaultEEEEEvvEEEEvNT_6ParamsE,"a",@progbits
	.sectionflags	@""
	.align	4
.nv.constant0._ZN7cutlass13device_kernelINS_4gemm6kernel13GemmUniversalIN4cute5tupleIJiiiiEEENS1_10collective13CollectiveMmaINS1_34MainloopSm90TmaGmmaWarpSpecializedILi14ENS5_IJNS4_1CILi1EEESB_SB_EEENS1_32KernelTmaWarpSpecializedPingpongEEENS5_IJNSA_ILi64EEESF_NSA_ILi32EEEEEENS_10tfloat32_tENS5_IJlSB_lEEESI_SJ_NS4_8TiledMMAINS4_8MMA_AtomIJNS4_4SM904GMMA29MMA_64x64x8_F32TF32TF32_SS_TNILNSN_7ScaleInE1ELSP_1EEEEEENS4_6LayoutISC_NS5_IJNSA_ILi0EEEST_ST_EEEEENS5_IJNS4_10UnderscoreESW_SW_EEEEENS4_13SM90_TMA_LOADENS4_14ComposedLayoutINS4_7SwizzleILi3ELi4ELi3EEENS4_18smem_ptr_flag_bitsILi32EEENSS_INS5_IJNSA_ILi8EEESG_EEENS5_IJSG_SB_EEEEEEEvNS4_8identityESZ_S19_vS1A_EENS_8epilogue10collective6detail29Sm90TmaWarpSpecializedAdapterINS1D_15DefaultEpilogueISI_SJ_SJ_NS1C_6thread17LinearCombinationISI_Li1EffLNS1H_9ScaleType4KindE0ELNS_15FloatRoundStyleE2ESI_EENS1_15EpilogueDefaultEEEEEvvEEEEvNT_6ParamsE:
	.zero		1664


//--------------------- SYMBOLS --------------------------

	.type		.nv.reservedSmem.offset0,@object
	.size		.nv.reservedSmem.offset0,0x4
	.type		__assertfail,@function
